	.target	sm_100a

	.elftype	@"ET_EXEC"


//--------------------- .note.nv.tkinfo           --------------------------
	.section	.note.nv.tkinfo,"",@"SHT_NOTE"
	.sectionflags	@"SHF_NOTE_NV_TKINFO"
	.tkinfo
        /*0018*/ 	.word	0x00000002
        /*0030*/ 	.string	""
        /*0030*/ 	.string	"ptxas"
        /*0030*/ 	.string	"Cuda compilation tools, release 13.0, V13.0.88"
        /*0030*/ 	.string	"Build cuda_13.0.r13.0/compiler.36424714_0"
        /*0030*/ 	.string	"-arch sm_100a -m 64 "



//--------------------- .note.nv.cuinfo           --------------------------
	.section	.note.nv.cuinfo,"",@"SHT_NOTE"
	.sectionflags	@"SHF_NOTE_NV_CUINFO"
        /*0018*/ 	.short	0x0002
        /*001a*/ 	.short	0x0064
        /*001c*/ 	.short	0x0082
	.zero		2


//--------------------- .nv.info                  --------------------------
	.section	.nv.info,"",@"SHT_CUDA_INFO"
	.align	4


	//----- nvinfo : EIATTR_REGCOUNT
	.align		4
        /*0000*/ 	.byte	0x04, 0x2f
        /*0002*/ 	.short	(.L_19 - .L_18)
	.align		4
.L_18:
        /*0004*/ 	.word	index@(_ZN7cutlass13device_kernelINS_4gemm6kernel13GemmUniversalIN4cute5tupleIJiiiiEEENS1_10collective13CollectiveMmaINS1_35MainloopSm100TmaUmmaWarpSpecializedILi8ELi2ELi4ENS5_IJNS4_1CILi1EEESB_SB_EEEEENS5_IJNSA_ILi64EEENSA_ILi128EEESF_EEENS_12float_e5m2_tENS5_IJSB_llEEENS_12float_e4m3_tENS5_IJlSB_lEEENS4_8TiledMMAINS4_8MMA_AtomIJNS4_10MMA_TraitsINS4_19SM100_MMA_F8F6F4_SSEJSH_SJ_fSE_SF_NS4_17integral_constantINS4_4UMMA5MajorELSR_1EEENSP_ISR_LSR_0EEENSP_INSQ_7ScaleInELSU_0EEESV_EEEEEENS4_6LayoutISC_NS5_IJNSA_ILi0EEESZ_SZ_EEEEENS5_IJNS4_10UnderscoreES12_S12_EEEEENS4_13SM90_TMA_LOADENS4_14ComposedLayoutINS4_7SwizzleILi2ELi4ELi3EEENS4_18smem_ptr_flag_bitsILi8EEENSY_INS5_IJSE_NSA_ILi8EEEEEENS5_IJSB_SE_EEEEEEEvNS4_8identityES15_NS16_INS17_ILi3ELi4ELi3EEES1A_NSY_INS5_IJS1B_SF_EEENS5_IJSF_SB_EEEEEEEvS1G_EENS_8epilogue10collective18CollectiveEpilogueINS1N_23Sm100TmaWarpSpecializedILi2ELi2ELi32ELb0ELb0EEEJSG_NS5_IJNSY_ISE_SB_EES1S_EEESH_SK_SH_SK_NS1N_6fusion15FusionCallbacksIS1R_NS1U_17LinearCombinationISH_fSH_fLNS_15FloatRoundStyleE2EEESG_S1T_JEEENS4_5SM1004TMEM4LOAD26SM100_TMEM_LOAD_16dp32b32xES15_NS16_IS18_S1A_NSY_INS5_IJS1B_SE_EEENS5_IJSE_SB_EEEEEEENS4_39AutoVectorizingCopyWithAssumedAlignmentILi128EEENS4_14SM90_TMA_STOREES27_S29_S29_EEEvvEEEEvNT_6ParamsE)
        /*0008*/ 	.word	0x00000080


	//----- nvinfo : EIATTR_FRAME_SIZE
	.align		4
.L_19:
        /*000c*/ 	.byte	0x04, 0x11
        /*000e*/ 	.short	(.L_21 - .L_20)
	.align		4
.L_20:
        /*0010*/ 	.word	index@($__internal_2_$__cuda_sm10x_tcgen05_guardrail_trap_unallocated_columns_being_dealloced)
        /*0014*/ 	.word	0x00000000


	//----- nvinfo : EIATTR_FRAME_SIZE
	.align		4
.L_21:
        /*0018*/ 	.byte	0x04, 0x11
        /*001a*/ 	.short	(.L_23 - .L_22)
	.align		4
.L_22:
        /*001c*/ 	.word	index@($__internal_1_$__cuda_sm10x_tcgen05_guardrail_trap_phase_invalid_during_alloc)
        /*0020*/ 	.word	0x00000000


	//----- nvinfo : EIATTR_FRAME_SIZE
	.align		4
.L_23:
        /*0024*/ 	.byte	0x04, 0x11
        /*0026*/ 	.short	(.L_25 - .L_24)
	.align		4
.L_24:
        /*0028*/ 	.word	index@($__internal_0_$__cuda_sm10x_tcgen05_guardrail_trap_col_being_dealloced_not_returned_by_alloc)
        /*002c*/ 	.word	0x00000000


	//----- nvinfo : EIATTR_FRAME_SIZE
	.align		4
.L_25:
        /*0030*/ 	.byte	0x04, 0x11
        /*0032*/ 	.short	(.L_27 - .L_26)
	.align		4
.L_26:
        /*0034*/ 	.word	index@(_ZN7cutlass13device_kernelINS_4gemm6kernel13GemmUniversalIN4cute5tupleIJiiiiEEENS1_10collective13CollectiveMmaINS1_35MainloopSm100TmaUmmaWarpSpecializedILi8ELi2ELi4ENS5_IJNS4_1CILi1EEESB_SB_EEEEENS5_IJNSA_ILi64EEENSA_ILi128EEESF_EEENS_12float_e5m2_tENS5_IJSB_llEEENS_12float_e4m3_tENS5_IJlSB_lEEENS4_8TiledMMAINS4_8MMA_AtomIJNS4_10MMA_TraitsINS4_19SM100_MMA_F8F6F4_SSEJSH_SJ_fSE_SF_NS4_17integral_constantINS4_4UMMA5MajorELSR_1EEENSP_ISR_LSR_0EEENSP_INSQ_7ScaleInELSU_0EEESV_EEEEEENS4_6LayoutISC_NS5_IJNSA_ILi0EEESZ_SZ_EEEEENS5_IJNS4_10UnderscoreES12_S12_EEEEENS4_13SM90_TMA_LOADENS4_14ComposedLayoutINS4_7SwizzleILi2ELi4ELi3EEENS4_18smem_ptr_flag_bitsILi8EEENSY_INS5_IJSE_NSA_ILi8EEEEEENS5_IJSB_SE_EEEEEEEvNS4_8identityES15_NS16_INS17_ILi3ELi4ELi3EEES1A_NSY_INS5_IJS1B_SF_EEENS5_IJSF_SB_EEEEEEEvS1G_EENS_8epilogue10collective18CollectiveEpilogueINS1N_23Sm100TmaWarpSpecializedILi2ELi2ELi32ELb0ELb0EEEJSG_NS5_IJNSY_ISE_SB_EES1S_EEESH_SK_SH_SK_NS1N_6fusion15FusionCallbacksIS1R_NS1U_17LinearCombinationISH_fSH_fLNS_15FloatRoundStyleE2EEESG_S1T_JEEENS4_5SM1004TMEM4LOAD26SM100_TMEM_LOAD_16dp32b32xES15_NS16_IS18_S1A_NSY_INS5_IJS1B_SE_EEENS5_IJSE_SB_EEEEEEENS4_39AutoVectorizingCopyWithAssumedAlignmentILi128EEENS4_14SM90_TMA_STOREES27_S29_S29_EEEvvEEEEvNT_6ParamsE)
        /*0038*/ 	.word	0x00000000


	//----- nvinfo : EIATTR_MIN_STACK_SIZE
	.align		4
.L_27:
        /*003c*/ 	.byte	0x04, 0x12
        /*003e*/ 	.short	(.L_29 - .L_28)
	.align		4
.L_28:
        /*0040*/ 	.word	index@(_ZN7cutlass13device_kernelINS_4gemm6kernel13GemmUniversalIN4cute5tupleIJiiiiEEENS1_10collective13CollectiveMmaINS1_35MainloopSm100TmaUmmaWarpSpecializedILi8ELi2ELi4ENS5_IJNS4_1CILi1EEESB_SB_EEEEENS5_IJNSA_ILi64EEENSA_ILi128EEESF_EEENS_12float_e5m2_tENS5_IJSB_llEEENS_12float_e4m3_tENS5_IJlSB_lEEENS4_8TiledMMAINS4_8MMA_AtomIJNS4_10MMA_TraitsINS4_19SM100_MMA_F8F6F4_SSEJSH_SJ_fSE_SF_NS4_17integral_constantINS4_4UMMA5MajorELSR_1EEENSP_ISR_LSR_0EEENSP_INSQ_7ScaleInELSU_0EEESV_EEEEEENS4_6LayoutISC_NS5_IJNSA_ILi0EEESZ_SZ_EEEEENS5_IJNS4_10UnderscoreES12_S12_EEEEENS4_13SM90_TMA_LOADENS4_14ComposedLayoutINS4_7SwizzleILi2ELi4ELi3EEENS4_18smem_ptr_flag_bitsILi8EEENSY_INS5_IJSE_NSA_ILi8EEEEEENS5_IJSB_SE_EEEEEEEvNS4_8identityES15_NS16_INS17_ILi3ELi4ELi3EEES1A_NSY_INS5_IJS1B_SF_EEENS5_IJSF_SB_EEEEEEEvS1G_EENS_8epilogue10collective18CollectiveEpilogueINS1N_23Sm100TmaWarpSpecializedILi2ELi2ELi32ELb0ELb0EEEJSG_NS5_IJNSY_ISE_SB_EES1S_EEESH_SK_SH_SK_NS1N_6fusion15FusionCallbacksIS1R_NS1U_17LinearCombinationISH_fSH_fLNS_15FloatRoundStyleE2EEESG_S1T_JEEENS4_5SM1004TMEM4LOAD26SM100_TMEM_LOAD_16dp32b32xES15_NS16_IS18_S1A_NSY_INS5_IJS1B_SE_EEENS5_IJSE_SB_EEEEEEENS4_39AutoVectorizingCopyWithAssumedAlignmentILi128EEENS4_14SM90_TMA_STOREES27_S29_S29_EEEvvEEEEvNT_6ParamsE)
        /*0044*/ 	.word	0x00000000
.L_29:


//--------------------- .nv.compat                --------------------------
	.section	.nv.compat,"",@"SHT_CUDA_COMPAT_INFO"
	.align	4
        /*0000*/ 	.byte	0x02, 0x09, 0x01, 0x00, 0x02, 0x02, 0x02, 0x00, 0x02, 0x05, 0x05, 0x00, 0x03, 0x07, 0x01, 0x01
        /*0010*/ 	.byte	0x02, 0x03, 0x01, 0x00, 0x02, 0x06, 0x01, 0x00, 0x04, 0x0b, 0x08, 0x00, 0x09, 0x00, 0x00, 0x00
        /*0020*/ 	.byte	0x00, 0x00, 0x00, 0x00


//--------------------- .nv.info._ZN7cutlass13device_kernelINS_4gemm6kernel13GemmUniversalIN4cute5tupleIJiiiiEEENS1_10collective13CollectiveMmaINS1_35MainloopSm100TmaUmmaWarpSpecializedILi8ELi2ELi4ENS5_IJNS4_1CILi1EEESB_SB_EEEEENS5_IJNSA_ILi64EEENSA_ILi128EEESF_EEENS_12float_e5m2_tENS5_IJSB_llEEENS_12float_e4m3_tENS5_IJlSB_lEEENS4_8TiledMMAINS4_8MMA_AtomIJNS4_10MMA_TraitsINS4_19SM100_MMA_F8F6F4_SSEJSH_SJ_fSE_SF_NS4_17integral_constantINS4_4UMMA5MajorELSR_1EEENSP_ISR_LSR_0EEENSP_INSQ_7ScaleInELSU_0EEESV_EEEEEENS4_6LayoutISC_NS5_IJNSA_ILi0EEESZ_SZ_EEEEENS5_IJNS4_10UnderscoreES12_S12_EEEEENS4_13SM90_TMA_LOADENS4_14ComposedLayoutINS4_7SwizzleILi2ELi4ELi3EEENS4_18smem_ptr_flag_bitsILi8EEENSY_INS5_IJSE_NSA_ILi8EEEEEENS5_IJSB_SE_EEEEEEEvNS4_8identityES15_NS16_INS17_ILi3ELi4ELi3EEES1A_NSY_INS5_IJS1B_SF_EEENS5_IJSF_SB_EEEEEEEvS1G_EENS_8epilogue10collective18CollectiveEpilogueINS1N_23Sm100TmaWarpSpecializedILi2ELi2ELi32ELb0ELb0EEEJSG_NS5_IJNSY_ISE_SB_EES1S_EEESH_SK_SH_SK_NS1N_6fusion15FusionCallbacksIS1R_NS1U_17LinearCombinationISH_fSH_fLNS_15FloatRoundStyleE2EEESG_S1T_JEEENS4_5SM1004TMEM4LOAD26SM100_TMEM_LOAD_16dp32b32xES15_NS16_IS18_S1A_NSY_INS5_IJS1B_SE_EEENS5_IJSE_SB_EEEEEEENS4_39AutoVectorizingCopyWithAssumedAlignmentILi128EEENS4_14SM90_TMA_STOREES27_S29_S29_EEEvvEEEEvNT_6ParamsE --------------------------
	.section	.nv.info._ZN7cutlass13device_kernelINS_4gemm6kernel13GemmUniversalIN4cute5tupleIJiiiiEEENS1_10collective13CollectiveMmaINS1_35MainloopSm100TmaUmmaWarpSpecializedILi8ELi2ELi4ENS5_IJNS4_1CILi1EEESB_SB_EEEEENS5_IJNSA_ILi64EEENSA_ILi128EEESF_EEENS_12float_e5m2_tENS5_IJSB_llEEENS_12float_e4m3_tENS5_IJlSB_lEEENS4_8TiledMMAINS4_8MMA_AtomIJNS4_10MMA_TraitsINS4_19SM100_MMA_F8F6F4_SSEJSH_SJ_fSE_SF_NS4_17integral_constantINS4_4UMMA5MajorELSR_1EEENSP_ISR_LSR_0EEENSP_INSQ_7ScaleInELSU_0EEESV_EEEEEENS4_6LayoutISC_NS5_IJNSA_ILi0EEESZ_SZ_EEEEENS5_IJNS4_10UnderscoreES12_S12_EEEEENS4_13SM90_TMA_LOADENS4_14ComposedLayoutINS4_7SwizzleILi2ELi4ELi3EEENS4_18smem_ptr_flag_bitsILi8EEENSY_INS5_IJSE_NSA_ILi8EEEEEENS5_IJSB_SE_EEEEEEEvNS4_8identityES15_NS16_INS17_ILi3ELi4ELi3EEES1A_NSY_INS5_IJS1B_SF_EEENS5_IJSF_SB_EEEEEEEvS1G_EENS_8epilogue10collective18CollectiveEpilogueINS1N_23Sm100TmaWarpSpecializedILi2ELi2ELi32ELb0ELb0EEEJSG_NS5_IJNSY_ISE_SB_EES1S_EEESH_SK_SH_SK_NS1N_6fusion15FusionCallbacksIS1R_NS1U_17LinearCombinationISH_fSH_fLNS_15FloatRoundStyleE2EEESG_S1T_JEEENS4_5SM1004TMEM4LOAD26SM100_TMEM_LOAD_16dp32b32xES15_NS16_IS18_S1A_NSY_INS5_IJS1B_SE_EEENS5_IJSE_SB_EEEEEEENS4_39AutoVectorizingCopyWithAssumedAlignmentILi128EEENS4_14SM90_TMA_STOREES27_S29_S29_EEEvvEEEEvNT_6ParamsE,"",@"SHT_CUDA_INFO"
	.sectionflags	@""
	.align	4


	//----- nvinfo : EIATTR_CUDA_API_VERSION
	.align		4
        /*0000*/ 	.byte	0x04, 0x37
        /*0002*/ 	.short	(.L_31 - .L_30)
.L_30:
        /*0004*/ 	.word	0x00000082


	//----- nvinfo : EIATTR_KPARAM_INFO
	.align		4
.L_31:
        /*0008*/ 	.byte	0x04, 0x17
        /*000a*/ 	.short	(.L_33 - .L_32)
.L_32:
        /*000c*/ 	.word	0x00000000
        /*0010*/ 	.short	0x0000
        /*0012*/ 	.short	0x0000
        /*0014*/ 	.byte	0x00, 0xf0, 0x01, 0x20


	//----- nvinfo : EIATTR_AT_ENTRY_FRAGMENTS
	.align		4
.L_33:
        /*0018*/ 	.byte	0x04, 0x4f
        /*001a*/ 	.short	(.L_35 - .L_34)


	//   ....[0]....
.L_34:
        /*001c*/ 	.word	0x00000006


	//----- nvinfo : EIATTR_RESERVED_SMEM_USED
	.align		4
.L_35:
        /*0020*/ 	.byte	0x01, 0x41
	.zero		2


	//----- nvinfo : EIATTR_SPARSE_MMA_MASK
	.align		4
        /*0024*/ 	.byte	0x03, 0x50
        /*0026*/ 	.short	0x0000


	//----- nvinfo : EIATTR_TCGEN05_1CTA_USED
	.align		4
        /*0028*/ 	.byte	0x01, 0x51
	.zero		2


	//----- nvinfo : EIATTR_MAXREG_COUNT
	.align		4
        /*002c*/ 	.byte	0x03, 0x1b
        /*002e*/ 	.short	0x00ff


	//----- nvinfo : EIATTR_NUM_BARRIERS
	.align		4
        /*0030*/ 	.byte	0x02, 0x4c
        /*0032*/ 	.byte	0x07
	.zero		1


	//----- nvinfo : EIATTR_EXTERNS
	.align		4
        /*0034*/ 	.byte	0x04, 0x0f
        /*0036*/ 	.short	(.L_37 - .L_36)


	//   ....[0]....
	.align		4
.L_36:
        /*0038*/ 	.word	index@(__assertfail)


	//----- nvinfo : EIATTR_MERCURY_ISA_VERSION
	.align		4
.L_37:
        /*003c*/ 	.byte	0x03, 0x5f
        /*003e*/ 	.short	0x0101


	//----- nvinfo : EIATTR_INT_WARP_WIDE_INSTR_OFFSETS
	.align		4
        /*0040*/ 	.byte	0x04, 0x31
        /*0042*/ 	.short	(.L_39 - .L_38)


	//   ....[0]....
.L_38:
        /*0044*/ 	.word	0x00001e30


	//   ....[1]....
        /*0048*/ 	.word	0x00003b10


	//   ....[2]....
        /*004c*/ 	.word	0x00003b30


	//   ....[3]....
        /*0050*/ 	.word	0x00003b60


	//   ....[4]....
        /*0054*/ 	.word	0x00004490


	//   ....[5]....
        /*0058*/ 	.word	0x00004500


	//   ....[6]....
        /*005c*/ 	.word	0x000046e0


	//   ....[7]....
        /*0060*/ 	.word	0x00004840


	//----- nvinfo : EIATTR_COOP_GROUP_MASK_REGIDS
	.align		4
.L_39:
        /*0064*/ 	.byte	0x04, 0x29
        /*0066*/ 	.short	(.L_41 - .L_40)


	//   ....[0]....
.L_40:
        /*0068*/ 	.word	0xffffffff


	//   ....[1]....
        /*006c*/ 	.word	0xffffffff


	//   ....[2]....
        /*0070*/ 	.word	0xffffffff


	//   ....[3]....
        /*0074*/ 	.word	0xffffffff


	//   ....[4]....
        /*0078*/ 	.word	0xffffffff


	//   ....[5]....
        /*007c*/ 	.word	0xffffffff


	//   ....[6]....
        /*0080*/ 	.word	0xffffffff


	//   ....[7]....
        /*0084*/ 	.word	0xffffffff


	//   ....[8]....
        /*0088*/ 	.word	0xffffffff


	//   ....[9]....
        /*008c*/ 	.word	0xffffffff


	//   ....[10]....
        /*0090*/ 	.word	0xffffffff


	//   ....[11]....
        /*0094*/ 	.word	0xffffffff


	//   ....[12]....
        /*0098*/ 	.word	0xffffffff


	//----- nvinfo : EIATTR_COOP_GROUP_INSTR_OFFSETS
	.align		4
.L_41:
        /*009c*/ 	.byte	0x04, 0x28
        /*009e*/ 	.short	(.L_43 - .L_42)


	//   ....[0]....
.L_42:
        /*00a0*/ 	.word	0x00000090


	//   ....[1]....
        /*00a4*/ 	.word	0x000004d0


	//   ....[2]....
        /*00a8*/ 	.word	0x000006c0


	//   ....[3]....
        /*00ac*/ 	.word	0x00000820


	//   ....[4]....
        /*00b0*/ 	.word	0x00000920


	//   ....[5]....
        /*00b4*/ 	.word	0x00000a90


	//   ....[6]....
        /*00b8*/ 	.word	0x00000c30


	//   ....[7]....
        /*00bc*/ 	.word	0x00001d10


	//   ....[8]....
        /*00c0*/ 	.word	0x00002d30


	//   ....[9]....
        /*00c4*/ 	.word	0x00002f40


	//   ....[10]....
        /*00c8*/ 	.word	0x00002f70


	//   ....[11]....
        /*00cc*/ 	.word	0x000039f0


	//   ....[12]....
        /*00d0*/ 	.word	0x00003c20


	//----- nvinfo : EIATTR_VRC_CTA_INIT_COUNT
	.align		4
.L_43:
        /*00d4*/ 	.byte	0x02, 0x4a
        /*00d6*/ 	.byte	0x80
	.zero		1


	//----- nvinfo : EIATTR_SYSCALL_OFFSETS
	.align		4
        /*00d8*/ 	.byte	0x04, 0x46
        /*00da*/ 	.short	(.L_45 - .L_44)


	//   ....[0]....
.L_44:
        /*00dc*/ 	.word	0x00005280


	//   ....[1]....
        /*00e0*/ 	.word	0x000053c0


	//   ....[2]....
        /*00e4*/ 	.word	0x00005bc0


	//   ....[3]....
        /*00e8*/ 	.word	0x00006950


	//----- nvinfo : EIATTR_MBARRIER_INSTR_OFFSETS
	.align		4
.L_45:
        /*00ec*/ 	.byte	0x04, 0x39
        /*00ee*/ 	.short	(.L_47 - .L_46)


	//   ....[0]....
.L_46:
        /*00f0*/ 	.word	0x000005b0
        /*00f4*/ 	.word	0x000000ff
        /*00f8*/ 	.word	0x00000000
        /*00fc*/ 	.short	0x0100
        /*00fe*/ 	.byte	0x05
	.zero		1


	//   ....[1]....
        /*0100*/ 	.word	0x000005c0
        /*0104*/ 	.word	0x000000ff
        /*0108*/ 	.word	0x00000040
        /*010c*/ 	.short	0x0100
        /*010e*/ 	.byte	0x05
	.zero		1


	//   ....[2]....
        /*0110*/ 	.word	0x000005d0
        /*0114*/ 	.word	0x000000ff
        /*0118*/ 	.word	0x00000008
        /*011c*/ 	.short	0x0100
        /*011e*/ 	.byte	0x05
	.zero		1


	//   ....[3]....
        /*0120*/ 	.word	0x000005e0
        /*0124*/ 	.word	0x000000ff
        /*0128*/ 	.word	0x00000048
        /*012c*/ 	.short	0x0100
        /*012e*/ 	.byte	0x05
	.zero		1


	//   ....[4]....
        /*0130*/ 	.word	0x000005f0
        /*0134*/ 	.word	0x000000ff
        /*0138*/ 	.word	0x00000010
        /*013c*/ 	.short	0x0100
        /*013e*/ 	.byte	0x05
	.zero		1


	//   ....[5]....
        /*0140*/ 	.word	0x00000600
        /*0144*/ 	.word	0x000000ff
        /*0148*/ 	.word	0x00000050
        /*014c*/ 	.short	0x0100
        /*014e*/ 	.byte	0x05
	.zero		1


	//   ....[6]....
        /*0150*/ 	.word	0x00000610
        /*0154*/ 	.word	0x000000ff
        /*0158*/ 	.word	0x00000018
        /*015c*/ 	.short	0x0100
        /*015e*/ 	.byte	0x05
	.zero		1


	//   ....[7]....
        /*0160*/ 	.word	0x00000620
        /*0164*/ 	.word	0x000000ff
        /*0168*/ 	.word	0x00000058
        /*016c*/ 	.short	0x0100
        /*016e*/ 	.byte	0x05
	.zero		1


	//   ....[8]....
        /*0170*/ 	.word	0x00000630
        /*0174*/ 	.word	0x000000ff
        /*0178*/ 	.word	0x00000020
        /*017c*/ 	.short	0x0100
        /*017e*/ 	.byte	0x05
	.zero		1


	//   ....[9]....
        /*0180*/ 	.word	0x00000640
        /*0184*/ 	.word	0x000000ff
        /*0188*/ 	.word	0x00000060
        /*018c*/ 	.short	0x0100
        /*018e*/ 	.byte	0x05
	.zero		1


	//   ....[10]....
        /*0190*/ 	.word	0x00000650
        /*0194*/ 	.word	0x000000ff
        /*0198*/ 	.word	0x00000028
        /*019c*/ 	.short	0x0100
        /*019e*/ 	.byte	0x05
	.zero		1


	//   ....[11]....
        /*01a0*/ 	.word	0x00000660
        /*01a4*/ 	.word	0x000000ff
        /*01a8*/ 	.word	0x00000068
        /*01ac*/ 	.short	0x0100
        /*01ae*/ 	.byte	0x05
	.zero		1


	//   ....[12]....
        /*01b0*/ 	.word	0x00000670
        /*01b4*/ 	.word	0x000000ff
        /*01b8*/ 	.word	0x00000030
        /*01bc*/ 	.short	0x0100
        /*01be*/ 	.byte	0x05
	.zero		1


	//   ....[13]....
        /*01c0*/ 	.word	0x00000680
        /*01c4*/ 	.word	0x000000ff
        /*01c8*/ 	.word	0x00000070
        /*01cc*/ 	.short	0x0100
        /*01ce*/ 	.byte	0x05
	.zero		1


	//   ....[14]....
        /*01d0*/ 	.word	0x00000690
        /*01d4*/ 	.word	0x000000ff
        /*01d8*/ 	.word	0x00000038
        /*01dc*/ 	.short	0x0100
        /*01de*/ 	.byte	0x05
	.zero		1


	//   ....[15]....
        /*01e0*/ 	.word	0x000006a0
        /*01e4*/ 	.word	0x000000ff
        /*01e8*/ 	.word	0x00000078
        /*01ec*/ 	.short	0x0100
        /*01ee*/ 	.byte	0x05
	.zero		1


	//   ....[16]....
        /*01f0*/ 	.word	0x000007d0
        /*01f4*/ 	.word	0x000000ff
        /*01f8*/ 	.word	0x00000080
        /*01fc*/ 	.short	0x0100
        /*01fe*/ 	.byte	0x07
	.zero		1


	//   ....[17]....
        /*0200*/ 	.word	0x000007e0
        /*0204*/ 	.word	0x000000ff
        /*0208*/ 	.word	0x00000090
        /*020c*/ 	.short	0x0100
        /*020e*/ 	.byte	0x07
	.zero		1


	//   ....[18]....
        /*0210*/ 	.word	0x000007f0
        /*0214*/ 	.word	0x000000ff
        /*0218*/ 	.word	0x00000088
        /*021c*/ 	.short	0x0100
        /*021e*/ 	.byte	0x07
	.zero		1


	//   ....[19]....
        /*0220*/ 	.word	0x00000800
        /*0224*/ 	.word	0x000000ff
        /*0228*/ 	.word	0x00000098
        /*022c*/ 	.short	0x0100
        /*022e*/ 	.byte	0x07
	.zero		1


	//   ....[20]....
        /*0230*/ 	.word	0x000008f0
        /*0234*/ 	.word	0x000000ff
        /*0238*/ 	.word	0x000000a0
        /*023c*/ 	.short	0x0100
        /*023e*/ 	.byte	0x05
	.zero		1


	//   ....[21]....
        /*0240*/ 	.word	0x00000900
        /*0244*/ 	.word	0x000000ff
        /*0248*/ 	.word	0x000000a8
        /*024c*/ 	.short	0x0100
        /*024e*/ 	.byte	0x05
	.zero		1


	//   ....[22]....
        /*0250*/ 	.word	0x00000a40
        /*0254*/ 	.word	0x000000ff
        /*0258*/ 	.word	0x000000b0
        /*025c*/ 	.short	0x0100
        /*025e*/ 	.byte	0x05
	.zero		1


	//   ....[23]....
        /*0260*/ 	.word	0x00000a50
        /*0264*/ 	.word	0x000000ff
        /*0268*/ 	.word	0x000000c0
        /*026c*/ 	.short	0x0100
        /*026e*/ 	.byte	0x05
	.zero		1


	//   ....[24]....
        /*0270*/ 	.word	0x00000a60
        /*0274*/ 	.word	0x000000ff
        /*0278*/ 	.word	0x000000b8
        /*027c*/ 	.short	0x0100
        /*027e*/ 	.byte	0x05
	.zero		1


	//   ....[25]....
        /*0280*/ 	.word	0x00000a70
        /*0284*/ 	.word	0x000000ff
        /*0288*/ 	.word	0x000000c8
        /*028c*/ 	.short	0x0100
        /*028e*/ 	.byte	0x05
	.zero		1


	//   ....[26]....
        /*0290*/ 	.word	0x00000ba0
        /*0294*/ 	.word	0x000000ff
        /*0298*/ 	.word	0x000000d0
        /*029c*/ 	.short	0x0100
        /*029e*/ 	.byte	0x07
	.zero		1


	//   ....[27]....
        /*02a0*/ 	.word	0x00000bb0
        /*02a4*/ 	.word	0x000000ff
        /*02a8*/ 	.word	0x000000f0
        /*02ac*/ 	.short	0x0100
        /*02ae*/ 	.byte	0x07
	.zero		1


	//   ....[28]....
        /*02b0*/ 	.word	0x00000bc0
        /*02b4*/ 	.word	0x000000ff
        /*02b8*/ 	.word	0x000000d8
        /*02bc*/ 	.short	0x0100
        /*02be*/ 	.byte	0x07
	.zero		1


	//   ....[29]....
        /*02c0*/ 	.word	0x00000bd0
        /*02c4*/ 	.word	0x000000ff
        /*02c8*/ 	.word	0x000000f8
        /*02cc*/ 	.short	0x0100
        /*02ce*/ 	.byte	0x07
	.zero		1


	//   ....[30]....
        /*02d0*/ 	.word	0x00000be0
        /*02d4*/ 	.word	0x000000ff
        /*02d8*/ 	.word	0x000000e0
        /*02dc*/ 	.short	0x0100
        /*02de*/ 	.byte	0x07
	.zero		1


	//   ....[31]....
        /*02e0*/ 	.word	0x00000bf0
        /*02e4*/ 	.word	0x000000ff
        /*02e8*/ 	.word	0x00000100
        /*02ec*/ 	.short	0x0100
        /*02ee*/ 	.byte	0x07
	.zero		1


	//   ....[32]....
        /*02f0*/ 	.word	0x00000c00
        /*02f4*/ 	.word	0x000000ff
        /*02f8*/ 	.word	0x000000e8
        /*02fc*/ 	.short	0x0100
        /*02fe*/ 	.byte	0x07
	.zero		1


	//   ....[33]....
        /*0300*/ 	.word	0x00000c10
        /*0304*/ 	.word	0x000000ff
        /*0308*/ 	.word	0x00000108
        /*030c*/ 	.short	0x0100
        /*030e*/ 	.byte	0x07
	.zero		1


	//   ....[34]....
        /*0310*/ 	.word	0x00000d00
        /*0314*/ 	.word	0x000000ff
        /*0318*/ 	.word	0x00000110
        /*031c*/ 	.short	0x0100
        /*031e*/ 	.byte	0x05
	.zero		1


	//   ....[35]....
        /*0320*/ 	.word	0x00000d10
        /*0324*/ 	.word	0x000000ff
        /*0328*/ 	.word	0x00000120
        /*032c*/ 	.short	0x0100
        /*032e*/ 	.byte	0x05
	.zero		1


	//   ....[36]....
        /*0330*/ 	.word	0x00000d20
        /*0334*/ 	.word	0x000000ff
        /*0338*/ 	.word	0x00000118
        /*033c*/ 	.short	0x0100
        /*033e*/ 	.byte	0x05
	.zero		1


	//   ....[37]....
        /*0340*/ 	.word	0x00000d30
        /*0344*/ 	.word	0x000000ff
        /*0348*/ 	.word	0x00000128
        /*034c*/ 	.short	0x0100
        /*034e*/ 	.byte	0x05
	.zero		1


	//   ....[38]....
        /*0350*/ 	.word	0x00001610
        /*0354*/ 	.word	0x00000003
        /*0358*/ 	.word	0x00000120
        /*035c*/ 	.short	0x010a
        /*035e*/ 	.byte	0xff
	.zero		1


	//   ....[39]....
        /*0360*/ 	.word	0x00001640
        /*0364*/ 	.word	0x00000003
        /*0368*/ 	.word	0x00000110
        /*036c*/ 	.short	0x0101
        /*036e*/ 	.byte	0xff
	.zero		1


	//   ....[40]....
        /*0370*/ 	.word	0x00001710
        /*0374*/ 	.word	0x000000ff
        /*0378*/ 	.word	0x00000040
        /*037c*/ 	.short	0x010a
        /*037e*/ 	.byte	0x08
	.zero		1


	//   ....[41]....
        /*0380*/ 	.word	0x000017b0
        /*0384*/ 	.word	0x000000ff
        /*0388*/ 	.word	0x00000040
        /*038c*/ 	.short	0x010a
        /*038e*/ 	.byte	0x21
	.zero		1


	//   ....[42]....
        /*0390*/ 	.word	0x00001900
        /*0394*/ 	.word	0x000000ff
        /*0398*/ 	.word	0x00000040
        /*039c*/ 	.short	0x010a
        /*039e*/ 	.byte	0x08
	.zero		1


	//   ....[43]....
        /*03a0*/ 	.word	0x00001a10
        /*03a4*/ 	.word	0x000000ff
        /*03a8*/ 	.word	0x000000a8
        /*03ac*/ 	.short	0x0101
        /*03ae*/ 	.byte	0x04
	.zero		1


	//   ....[44]....
        /*03b0*/ 	.word	0x00001a30
        /*03b4*/ 	.word	0x000000ff
        /*03b8*/ 	.word	0x00000040
        /*03bc*/ 	.short	0x010a
        /*03be*/ 	.byte	0x08
	.zero		1


	//   ....[45]....
        /*03c0*/ 	.word	0x00001ab0
        /*03c4*/ 	.word	0x000000ff
        /*03c8*/ 	.word	0x00000040
        /*03cc*/ 	.short	0x010a
        /*03ce*/ 	.byte	0x11
	.zero		1


	//   ....[46]....
        /*03d0*/ 	.word	0x00001c00
        /*03d4*/ 	.word	0x000000ff
        /*03d8*/ 	.word	0x00000040
        /*03dc*/ 	.short	0x010a
        /*03de*/ 	.byte	0x08
	.zero		1


	//   ....[47]....
        /*03e0*/ 	.word	0x00001d40
        /*03e4*/ 	.word	0x00000002
        /*03e8*/ 	.word	0x000000b0
        /*03ec*/ 	.short	0x010a
        /*03ee*/ 	.byte	0xff
	.zero		1


	//   ....[48]....
        /*03f0*/ 	.word	0x00001e00
        /*03f4*/ 	.word	0x00000002
        /*03f8*/ 	.word	0x00000000
        /*03fc*/ 	.short	0x0101
        /*03fe*/ 	.byte	0xff
	.zero		1


	//   ....[49]....
        /*0400*/ 	.word	0x00002360
        /*0404*/ 	.word	0x000000ff
        /*0408*/ 	.word	0x00000000
        /*040c*/ 	.short	0x010a
        /*040e*/ 	.byte	0x05
	.zero		1


	//   ....[50]....
        /*0410*/ 	.word	0x000023f0
        /*0414*/ 	.word	0x000000ff
        /*0418*/ 	.word	0x00000000
        /*041c*/ 	.short	0x010a
        /*041e*/ 	.byte	0x05
	.zero		1


	//   ....[51]....
        /*0420*/ 	.word	0x00002480
        /*0424*/ 	.word	0x000000ff
        /*0428*/ 	.word	0x00000000
        /*042c*/ 	.short	0x010a
        /*042e*/ 	.byte	0x05
	.zero		1


	//   ....[52]....
        /*0430*/ 	.word	0x00002510
        /*0434*/ 	.word	0x000000ff
        /*0438*/ 	.word	0x00000000
        /*043c*/ 	.short	0x010a
        /*043e*/ 	.byte	0x05
	.zero		1


	//   ....[53]....
        /*0440*/ 	.word	0x000025a0
        /*0444*/ 	.word	0x000000ff
        /*0448*/ 	.word	0x00000000
        /*044c*/ 	.short	0x010a
        /*044e*/ 	.byte	0x05
	.zero		1


	//   ....[54]....
        /*0450*/ 	.word	0x00002630
        /*0454*/ 	.word	0x000000ff
        /*0458*/ 	.word	0x00000000
        /*045c*/ 	.short	0x010a
        /*045e*/ 	.byte	0x05
	.zero		1


	//   ....[55]....
        /*0460*/ 	.word	0x000026c0
        /*0464*/ 	.word	0x000000ff
        /*0468*/ 	.word	0x00000000
        /*046c*/ 	.short	0x010a
        /*046e*/ 	.byte	0x05
	.zero		1


	//   ....[56]....
        /*0470*/ 	.word	0x00002760
        /*0474*/ 	.word	0x00000000
        /*0478*/ 	.word	0x00000000
        /*047c*/ 	.short	0x010a
        /*047e*/ 	.byte	0xff
	.zero		1


	//   ....[57]....
        /*0480*/ 	.word	0x00002880
        /*0484*/ 	.word	0x00000000
        /*0488*/ 	.word	0x00000110
        /*048c*/ 	.short	0x010a
        /*048e*/ 	.byte	0xff
	.zero		1


	//   ....[58]....
        /*0490*/ 	.word	0x000028e0
        /*0494*/ 	.word	0x00000004
        /*0498*/ 	.word	0x00000000
        /*049c*/ 	.short	0x0101
        /*049e*/ 	.byte	0xff
	.zero		1


	//   ....[59]....
        /*04a0*/ 	.word	0x00002900
        /*04a4*/ 	.word	0x000000ff
        /*04a8*/ 	.word	0x000000c0
        /*04ac*/ 	.short	0x010a
        /*04ae*/ 	.byte	0x05
	.zero		1


	//   ....[60]....
        /*04b0*/ 	.word	0x00002a20
        /*04b4*/ 	.word	0x00000000
        /*04b8*/ 	.word	0x000000b0
        /*04bc*/ 	.short	0x010a
        /*04be*/ 	.byte	0xff
	.zero		1


	//   ....[61]....
        /*04c0*/ 	.word	0x00002b30
        /*04c4*/ 	.word	0x00000000
        /*04c8*/ 	.word	0x00000000
        /*04cc*/ 	.short	0x0101
        /*04ce*/ 	.byte	0xff
	.zero		1


	//   ....[62]....
        /*04d0*/ 	.word	0x00002bc0
        /*04d4*/ 	.word	0x000000ff
        /*04d8*/ 	.word	0x000000c0
        /*04dc*/ 	.short	0x0106
        /*04de*/ 	.byte	0x05
	.zero		1


	//   ....[63]....
        /*04e0*/ 	.word	0x00002be0
        /*04e4*/ 	.word	0x000000ff
        /*04e8*/ 	.word	0x000000c0
        /*04ec*/ 	.short	0x010a
        /*04ee*/ 	.byte	0x05
	.zero		1


	//   ....[64]....
        /*04f0*/ 	.word	0x00002c70
        /*04f4*/ 	.word	0x000000ff
        /*04f8*/ 	.word	0x000000c0
        /*04fc*/ 	.short	0x0106
        /*04fe*/ 	.byte	0x04
	.zero		1


	//   ....[65]....
        /*0500*/ 	.word	0x00002cb0
        /*0504*/ 	.word	0x00000000
        /*0508*/ 	.word	0x000000c0
        /*050c*/ 	.short	0x010a
        /*050e*/ 	.byte	0xff
	.zero		1


	//   ....[66]....
        /*0510*/ 	.word	0x000031e0
        /*0514*/ 	.word	0x00000000
        /*0518*/ 	.word	0x000000b0
        /*051c*/ 	.short	0x010a
        /*051e*/ 	.byte	0xff
	.zero		1


	//   ....[67]....
        /*0520*/ 	.word	0x000032e0
        /*0524*/ 	.word	0x00000003
        /*0528*/ 	.word	0x00000000
        /*052c*/ 	.short	0x0101
        /*052e*/ 	.byte	0xff
	.zero		1


	//   ....[68]....
        /*0530*/ 	.word	0x000032f0
        /*0534*/ 	.word	0x000000ff
        /*0538*/ 	.word	0x00000000
        /*053c*/ 	.short	0x010a
        /*053e*/ 	.byte	0x06
	.zero		1


	//   ....[69]....
        /*0540*/ 	.word	0x00003370
        /*0544*/ 	.word	0x000000ff
        /*0548*/ 	.word	0x000000f0
        /*054c*/ 	.short	0x010a
        /*054e*/ 	.byte	0x07
	.zero		1


	//   ....[70]....
        /*0550*/ 	.word	0x00003450
        /*0554*/ 	.word	0x000000ff
        /*0558*/ 	.word	0x00000000
        /*055c*/ 	.short	0x010a
        /*055e*/ 	.byte	0x06
	.zero		1


	//   ....[71]....
        /*0560*/ 	.word	0x00003580
        /*0564*/ 	.word	0x000000ff
        /*0568*/ 	.word	0x00000000
        /*056c*/ 	.short	0x010a
        /*056e*/ 	.byte	0x1a
	.zero		1


	//   ....[72]....
        /*0570*/ 	.word	0x00003820
        /*0574*/ 	.word	0x000000ff
        /*0578*/ 	.word	0x00000000
        /*057c*/ 	.short	0x010a
        /*057e*/ 	.byte	0x06
	.zero		1


	//   ....[73]....
        /*0580*/ 	.word	0x000038b0
        /*0584*/ 	.word	0x000000ff
        /*0588*/ 	.word	0x00000000
        /*058c*/ 	.short	0x010a
        /*058e*/ 	.byte	0x06
	.zero		1


	//   ....[74]....
        /*0590*/ 	.word	0x00003940
        /*0594*/ 	.word	0x000000ff
        /*0598*/ 	.word	0x00000000
        /*059c*/ 	.short	0x010a
        /*059e*/ 	.byte	0x06
	.zero		1


	//   ....[75]....
        /*05a0*/ 	.word	0x000039d0
        /*05a4*/ 	.word	0x000000ff
        /*05a8*/ 	.word	0x00000000
        /*05ac*/ 	.short	0x010a
        /*05ae*/ 	.byte	0x07
	.zero		1


	//   ....[76]....
        /*05b0*/ 	.word	0x00003e30
        /*05b4*/ 	.word	0x00000000
        /*05b8*/ 	.word	0x000000b0
        /*05bc*/ 	.short	0x010a
        /*05be*/ 	.byte	0xff
	.zero		1


	//   ....[77]....
        /*05c0*/ 	.word	0x00003ef0
        /*05c4*/ 	.word	0x00000000
        /*05c8*/ 	.word	0x00000000
        /*05cc*/ 	.short	0x0101
        /*05ce*/ 	.byte	0xff
	.zero		1


	//   ....[78]....
        /*05d0*/ 	.word	0x00004210
        /*05d4*/ 	.word	0x000000ff
        /*05d8*/ 	.word	0x000000a8
        /*05dc*/ 	.short	0x010a
        /*05de*/ 	.byte	0x07
	.zero		1


	//   ....[79]....
        /*05e0*/ 	.word	0x00004400
        /*05e4*/ 	.word	0x000000ff
        /*05e8*/ 	.word	0x00000090
        /*05ec*/ 	.short	0x010a
        /*05ee*/ 	.byte	0x07
	.zero		1


	//   ....[80]....
        /*05f0*/ 	.word	0x000045d0
        /*05f4*/ 	.word	0x000000ff
        /*05f8*/ 	.word	0x00000080
        /*05fc*/ 	.short	0x010b
        /*05fe*/ 	.byte	0x07
	.zero		1


	//   ....[81]....
        /*0600*/ 	.word	0x00004640
        /*0604*/ 	.word	0x000000ff
        /*0608*/ 	.word	0x00000000
        /*060c*/ 	.short	0x0101
        /*060e*/ 	.byte	0x08
	.zero		1


	//   ....[82]....
        /*0610*/ 	.word	0x00004670
        /*0614*/ 	.word	0x000000ff
        /*0618*/ 	.word	0x00000098
        /*061c*/ 	.short	0x010a
        /*061e*/ 	.byte	0x07
	.zero		1


	//   ....[83]....
        /*0620*/ 	.word	0x00004880
        /*0624*/ 	.word	0x000000ff
        /*0628*/ 	.word	0x00000088
        /*062c*/ 	.short	0x010b
        /*062e*/ 	.byte	0x07
	.zero		1


	//   ....[84]....
        /*0630*/ 	.word	0x000048a0
        /*0634*/ 	.word	0x000000ff
        /*0638*/ 	.word	0x00000000
        /*063c*/ 	.short	0x0101
        /*063e*/ 	.byte	0x0d
	.zero		1


	//   ....[85]....
        /*0640*/ 	.word	0x000048d0
        /*0644*/ 	.word	0x000000ff
        /*0648*/ 	.word	0x00000090
        /*064c*/ 	.short	0x010a
        /*064e*/ 	.byte	0x07
	.zero		1


	//   ....[86]....
        /*0650*/ 	.word	0x00004910
        /*0654*/ 	.word	0x00000000
        /*0658*/ 	.word	0x00000098
        /*065c*/ 	.short	0x010a
        /*065e*/ 	.byte	0xff
	.zero		1


	//   ....[87]....
        /*0660*/ 	.word	0x00004c50
        /*0664*/ 	.word	0x00000000
        /*0668*/ 	.word	0x000000b0
        /*066c*/ 	.short	0x010a
        /*066e*/ 	.byte	0xff
	.zero		1


	//   ....[88]....
        /*0670*/ 	.word	0x00004d60
        /*0674*/ 	.word	0x00000000
        /*0678*/ 	.word	0x00000000
        /*067c*/ 	.short	0x0101
        /*067e*/ 	.byte	0xff
	.zero		1


	//   ....[89]....
        /*0680*/ 	.word	0x000057b0
        /*0684*/ 	.word	0x00000000
        /*0688*/ 	.word	0x00000080
        /*068c*/ 	.short	0x010a
        /*068e*/ 	.byte	0xff
	.zero		1


	//   ....[90]....
        /*0690*/ 	.word	0x00005820
        /*0694*/ 	.word	0x00000071
        /*0698*/ 	.word	0x000000d0
        /*069c*/ 	.short	0x010a
        /*069e*/ 	.byte	0xff
	.zero		1


	//   ....[91]....
        /*06a0*/ 	.word	0x00005900
        /*06a4*/ 	.word	0x00000000
        /*06a8*/ 	.word	0x00000080
        /*06ac*/ 	.short	0x010a
        /*06ae*/ 	.byte	0xff
	.zero		1


	//   ....[92]....
        /*06b0*/ 	.word	0x00005a40
        /*06b4*/ 	.word	0x00000000
        /*06b8*/ 	.word	0x00000000
        /*06bc*/ 	.short	0x0101
        /*06be*/ 	.byte	0xff
	.zero		1


	//   ....[93]....
        /*06c0*/ 	.word	0x00005aa0
        /*06c4*/ 	.word	0x00000071
        /*06c8*/ 	.word	0x000000d0
        /*06cc*/ 	.short	0x010a
        /*06ce*/ 	.byte	0xff
	.zero		1


	//   ....[94]....
        /*06d0*/ 	.word	0x000065f0
        /*06d4*/ 	.word	0x00000020
        /*06d8*/ 	.word	0x00000080
        /*06dc*/ 	.short	0x010a
        /*06de*/ 	.byte	0xff
	.zero		1


	//   ....[95]....
        /*06e0*/ 	.word	0x000066b0
        /*06e4*/ 	.word	0x00000020
        /*06e8*/ 	.word	0x00000080
        /*06ec*/ 	.short	0x010a
        /*06ee*/ 	.byte	0xff
	.zero		1


	//   ....[96]....
        /*06f0*/ 	.word	0x000067d0
        /*06f4*/ 	.word	0x00000003
        /*06f8*/ 	.word	0x00000000
        /*06fc*/ 	.short	0x0101
        /*06fe*/ 	.byte	0xff
	.zero		1


	//   ....[97]....
        /*0700*/ 	.word	0x00006c10
        /*0704*/ 	.word	0x000000ff
        /*0708*/ 	.word	0x00000000
        /*070c*/ 	.short	0x0101
        /*070e*/ 	.byte	0x05
	.zero		1


	//   ....[98]....
        /*0710*/ 	.word	0x00007450
        /*0714*/ 	.word	0x00000003
        /*0718*/ 	.word	0x00000120
        /*071c*/ 	.short	0x010a
        /*071e*/ 	.byte	0xff
	.zero		1


	//   ....[99]....
        /*0720*/ 	.word	0x000074b0
        /*0724*/ 	.word	0x00000002
        /*0728*/ 	.word	0x00000040
        /*072c*/ 	.short	0x010a
        /*072e*/ 	.byte	0xff
	.zero		1


	//   ....[100]....
        /*0730*/ 	.word	0x00007510
        /*0734*/ 	.word	0x00000002
        /*0738*/ 	.word	0x00000040
        /*073c*/ 	.short	0x010a
        /*073e*/ 	.byte	0xff
	.zero		1


	//   ....[101]....
        /*0740*/ 	.word	0x00007560
        /*0744*/ 	.word	0x00000002
        /*0748*/ 	.word	0x000000b0
        /*074c*/ 	.short	0x010a
        /*074e*/ 	.byte	0xff
	.zero		1


	//   ....[102]....
        /*0750*/ 	.word	0x000075c0
        /*0754*/ 	.word	0x00000000
        /*0758*/ 	.word	0x00000000
        /*075c*/ 	.short	0x010a
        /*075e*/ 	.byte	0xff
	.zero		1


	//   ....[103]....
        /*0760*/ 	.word	0x00007620
        /*0764*/ 	.word	0x00000000
        /*0768*/ 	.word	0x00000000
        /*076c*/ 	.short	0x010a
        /*076e*/ 	.byte	0xff
	.zero		1


	//   ....[104]....
        /*0770*/ 	.word	0x00007680
        /*0774*/ 	.word	0x00000000
        /*0778*/ 	.word	0x00000000
        /*077c*/ 	.short	0x010a
        /*077e*/ 	.byte	0xff
	.zero		1


	//   ....[105]....
        /*0780*/ 	.word	0x000076e0
        /*0784*/ 	.word	0x00000000
        /*0788*/ 	.word	0x00000000
        /*078c*/ 	.short	0x010a
        /*078e*/ 	.byte	0xff
	.zero		1


	//   ....[106]....
        /*0790*/ 	.word	0x00007740
        /*0794*/ 	.word	0x00000000
        /*0798*/ 	.word	0x00000000
        /*079c*/ 	.short	0x010a
        /*079e*/ 	.byte	0xff
	.zero		1


	//   ....[107]....
        /*07a0*/ 	.word	0x000077a0
        /*07a4*/ 	.word	0x00000000
        /*07a8*/ 	.word	0x00000000
        /*07ac*/ 	.short	0x010a
        /*07ae*/ 	.byte	0xff
	.zero		1


	//   ....[108]....
        /*07b0*/ 	.word	0x00007800
        /*07b4*/ 	.word	0x00000000
        /*07b8*/ 	.word	0x00000000
        /*07bc*/ 	.short	0x010a
        /*07be*/ 	.byte	0xff
	.zero		1


	//   ....[109]....
        /*07c0*/ 	.word	0x00007850
        /*07c4*/ 	.word	0x00000000
        /*07c8*/ 	.word	0x00000110
        /*07cc*/ 	.short	0x010a
        /*07ce*/ 	.byte	0xff
	.zero		1


	//   ....[110]....
        /*07d0*/ 	.word	0x000078b0
        /*07d4*/ 	.word	0x00000000
        /*07d8*/ 	.word	0x000000c0
        /*07dc*/ 	.short	0x010a
        /*07de*/ 	.byte	0xff
	.zero		1


	//   ....[111]....
        /*07e0*/ 	.word	0x00007900
        /*07e4*/ 	.word	0x00000000
        /*07e8*/ 	.word	0x000000b0
        /*07ec*/ 	.short	0x010a
        /*07ee*/ 	.byte	0xff
	.zero		1


	//   ....[112]....
        /*07f0*/ 	.word	0x00007960
        /*07f4*/ 	.word	0x00000000
        /*07f8*/ 	.word	0x000000c0
        /*07fc*/ 	.short	0x010a
        /*07fe*/ 	.byte	0xff
	.zero		1


	//   ....[113]....
        /*0800*/ 	.word	0x000079b0
        /*0804*/ 	.word	0x00000000
        /*0808*/ 	.word	0x000000b0
        /*080c*/ 	.short	0x010a
        /*080e*/ 	.byte	0xff
	.zero		1


	//   ....[114]....
        /*0810*/ 	.word	0x00007a10
        /*0814*/ 	.word	0x00000003
        /*0818*/ 	.word	0x000000f0
        /*081c*/ 	.short	0x010a
        /*081e*/ 	.byte	0xff
	.zero		1


	//   ....[115]....
        /*0820*/ 	.word	0x00007a70
        /*0824*/ 	.word	0x00000000
        /*0828*/ 	.word	0x00000000
        /*082c*/ 	.short	0x010a
        /*082e*/ 	.byte	0xff
	.zero		1


	//   ....[116]....
        /*0830*/ 	.word	0x00007ad0
        /*0834*/ 	.word	0x00000000
        /*0838*/ 	.word	0x00000000
        /*083c*/ 	.short	0x010a
        /*083e*/ 	.byte	0xff
	.zero		1


	//   ....[117]....
        /*0840*/ 	.word	0x00007b30
        /*0844*/ 	.word	0x00000000
        /*0848*/ 	.word	0x00000000
        /*084c*/ 	.short	0x010a
        /*084e*/ 	.byte	0xff
	.zero		1


	//   ....[118]....
        /*0850*/ 	.word	0x00007b90
        /*0854*/ 	.word	0x00000000
        /*0858*/ 	.word	0x00000000
        /*085c*/ 	.short	0x010a
        /*085e*/ 	.byte	0xff
	.zero		1


	//   ....[119]....
        /*0860*/ 	.word	0x00007bf0
        /*0864*/ 	.word	0x00000000
        /*0868*/ 	.word	0x00000000
        /*086c*/ 	.short	0x010a
        /*086e*/ 	.byte	0xff
	.zero		1


	//   ....[120]....
        /*0870*/ 	.word	0x00007c40
        /*0874*/ 	.word	0x00000000
        /*0878*/ 	.word	0x000000b0
        /*087c*/ 	.short	0x010a
        /*087e*/ 	.byte	0xff
	.zero		1


	//   ....[121]....
        /*0880*/ 	.word	0x00007ca0
        /*0884*/ 	.word	0x00000000
        /*0888*/ 	.word	0x000000a8
        /*088c*/ 	.short	0x010a
        /*088e*/ 	.byte	0xff
	.zero		1


	//   ....[122]....
        /*0890*/ 	.word	0x00007d00
        /*0894*/ 	.word	0x00000003
        /*0898*/ 	.word	0x00000090
        /*089c*/ 	.short	0x010a
        /*089e*/ 	.byte	0xff
	.zero		1


	//   ....[123]....
        /*08a0*/ 	.word	0x00007d60
        /*08a4*/ 	.word	0x00000003
        /*08a8*/ 	.word	0x00000098
        /*08ac*/ 	.short	0x010a
        /*08ae*/ 	.byte	0xff
	.zero		1


	//   ....[124]....
        /*08b0*/ 	.word	0x00007dc0
        /*08b4*/ 	.word	0x00000000
        /*08b8*/ 	.word	0x00000090
        /*08bc*/ 	.short	0x010a
        /*08be*/ 	.byte	0xff
	.zero		1


	//   ....[125]....
        /*08c0*/ 	.word	0x00007e10
        /*08c4*/ 	.word	0x00000000
        /*08c8*/ 	.word	0x000000b0
        /*08cc*/ 	.short	0x010a
        /*08ce*/ 	.byte	0xff
	.zero		1


	//   ....[126]....
        /*08d0*/ 	.word	0x00007e60
        /*08d4*/ 	.word	0x00000000
        /*08d8*/ 	.word	0x00000080
        /*08dc*/ 	.short	0x010a
        /*08de*/ 	.byte	0xff
	.zero		1


	//   ....[127]....
        /*08e0*/ 	.word	0x00007eb0
        /*08e4*/ 	.word	0x00000071
        /*08e8*/ 	.word	0x000000d0
        /*08ec*/ 	.short	0x010a
        /*08ee*/ 	.byte	0xff
	.zero		1


	//   ....[128]....
        /*08f0*/ 	.word	0x00007f00
        /*08f4*/ 	.word	0x00000020
        /*08f8*/ 	.word	0x00000080
        /*08fc*/ 	.short	0x010a
        /*08fe*/ 	.byte	0xff
	.zero		1


	//----- nvinfo : EIATTR_NUM_MBARRIERS
	.align		4
.L_47:
        /*0900*/ 	.byte	0x03, 0x38
        /*0902*/ 	.short	0x0026


	//----- nvinfo : EIATTR_EXIT_INSTR_OFFSETS
	.align		4
        /*0904*/ 	.byte	0x04, 0x1c
        /*0906*/ 	.short	(.L_49 - .L_48)


	//   ....[0]....
.L_48:
        /*0908*/ 	.word	0x00002790


	//   ....[1]....
        /*090c*/ 	.word	0x00002c80


	//   ....[2]....
        /*0910*/ 	.word	0x00002ce0


	//   ....[3]....
        /*0914*/ 	.word	0x00003c30


	//   ....[4]....
        /*0918*/ 	.word	0x00004940


	//   ....[5]....
        /*091c*/ 	.word	0x00004980


	//   ....[6]....
        /*0920*/ 	.word	0x00007440


	//----- nvinfo : EIATTR_MAX_THREADS
	.align		4
.L_49:
        /*0924*/ 	.byte	0x04, 0x05
        /*0926*/ 	.short	(.L_51 - .L_50)
.L_50:
        /*0928*/ 	.word	0x00000100
        /*092c*/ 	.word	0x00000001
        /*0930*/ 	.word	0x00000001


	//----- nvinfo : EIATTR_CRS_STACK_SIZE
	.align		4
.L_51:
        /*0934*/ 	.byte	0x04, 0x1e
        /*0936*/ 	.short	(.L_53 - .L_52)
.L_52:
        /*0938*/ 	.word	0x00000000


	//----- nvinfo : EIATTR_CBANK_PARAM_SIZE
	.align		4
.L_53:
        /*093c*/ 	.byte	0x03, 0x19
        /*093e*/ 	.short	0x0800


	//----- nvinfo : EIATTR_PARAM_CBANK
	.align		4
        /*0940*/ 	.byte	0x04, 0x0a
        /*0942*/ 	.short	(.L_55 - .L_54)
	.align		4
.L_54:
        /*0944*/ 	.word	index@(.nv.constant0._ZN7cutlass13device_kernelINS_4gemm6kernel13GemmUniversalIN4cute5tupleIJiiiiEEENS1_10collective13CollectiveMmaINS1_35MainloopSm100TmaUmmaWarpSpecializedILi8ELi2ELi4ENS5_IJNS4_1CILi1EEESB_SB_EEEEENS5_IJNSA_ILi64EEENSA_ILi128EEESF_EEENS_12float_e5m2_tENS5_IJSB_llEEENS_12float_e4m3_tENS5_IJlSB_lEEENS4_8TiledMMAINS4_8MMA_AtomIJNS4_10MMA_TraitsINS4_19SM100_MMA_F8F6F4_SSEJSH_SJ_fSE_SF_NS4_17integral_constantINS4_4UMMA5MajorELSR_1EEENSP_ISR_LSR_0EEENSP_INSQ_7ScaleInELSU_0EEESV_EEEEEENS4_6LayoutISC_NS5_IJNSA_ILi0EEESZ_SZ_EEEEENS5_IJNS4_10UnderscoreES12_S12_EEEEENS4_13SM90_TMA_LOADENS4_14ComposedLayoutINS4_7SwizzleILi2ELi4ELi3EEENS4_18smem_ptr_flag_bitsILi8EEENSY_INS5_IJSE_NSA_ILi8EEEEEENS5_IJSB_SE_EEEEEEEvNS4_8identityES15_NS16_INS17_ILi3ELi4ELi3EEES1A_NSY_INS5_IJS1B_SF_EEENS5_IJSF_SB_EEEEEEEvS1G_EENS_8epilogue10collective18CollectiveEpilogueINS1N_23Sm100TmaWarpSpecializedILi2ELi2ELi32ELb0ELb0EEEJSG_NS5_IJNSY_ISE_SB_EES1S_EEESH_SK_SH_SK_NS1N_6fusion15FusionCallbacksIS1R_NS1U_17LinearCombinationISH_fSH_fLNS_15FloatRoundStyleE2EEESG_S1T_JEEENS4_5SM1004TMEM4LOAD26SM100_TMEM_LOAD_16dp32b32xES15_NS16_IS18_S1A_NSY_INS5_IJS1B_SE_EEENS5_IJSE_SB_EEEEEEENS4_39AutoVectorizingCopyWithAssumedAlignmentILi128EEENS4_14SM90_TMA_STOREES27_S29_S29_EEEvvEEEEvNT_6ParamsE)
        /*0948*/ 	.short	0x0380
        /*094a*/ 	.short	0x0800


	//----- nvinfo : EIATTR_SW_WAR
	.align		4
.L_55:
        /*094c*/ 	.byte	0x04, 0x36
        /*094e*/ 	.short	(.L_57 - .L_56)
.L_56:
        /*0950*/ 	.word	0x00000008
.L_57:


//--------------------- .nv.callgraph             --------------------------
	.section	.nv.callgraph,"",@"SHT_CUDA_CALLGRAPH"
	.align	4
	.sectionentsize	8
	.align		4
        /*0000*/ 	.word	0x00000000
	.align		4
        /*0004*/ 	.word	0xffffffff
	.align		4
        /*0008*/ 	.word	index@(_ZN7cutlass13device_kernelINS_4gemm6kernel13GemmUniversalIN4cute5tupleIJiiiiEEENS1_10collective13CollectiveMmaINS1_35MainloopSm100TmaUmmaWarpSpecializedILi8ELi2ELi4ENS5_IJNS4_1CILi1EEESB_SB_EEEEENS5_IJNSA_ILi64EEENSA_ILi128EEESF_EEENS_12float_e5m2_tENS5_IJSB_llEEENS_12float_e4m3_tENS5_IJlSB_lEEENS4_8TiledMMAINS4_8MMA_AtomIJNS4_10MMA_TraitsINS4_19SM100_MMA_F8F6F4_SSEJSH_SJ_fSE_SF_NS4_17integral_constantINS4_4UMMA5MajorELSR_1EEENSP_ISR_LSR_0EEENSP_INSQ_7ScaleInELSU_0EEESV_EEEEEENS4_6LayoutISC_NS5_IJNSA_ILi0EEESZ_SZ_EEEEENS5_IJNS4_10UnderscoreES12_S12_EEEEENS4_13SM90_TMA_LOADENS4_14ComposedLayoutINS4_7SwizzleILi2ELi4ELi3EEENS4_18smem_ptr_flag_bitsILi8EEENSY_INS5_IJSE_NSA_ILi8EEEEEENS5_IJSB_SE_EEEEEEEvNS4_8identityES15_NS16_INS17_ILi3ELi4ELi3EEES1A_NSY_INS5_IJS1B_SF_EEENS5_IJSF_SB_EEEEEEEvS1G_EENS_8epilogue10collective18CollectiveEpilogueINS1N_23Sm100TmaWarpSpecializedILi2ELi2ELi32ELb0ELb0EEEJSG_NS5_IJNSY_ISE_SB_EES1S_EEESH_SK_SH_SK_NS1N_6fusion15FusionCallbacksIS1R_NS1U_17LinearCombinationISH_fSH_fLNS_15FloatRoundStyleE2EEESG_S1T_JEEENS4_5SM1004TMEM4LOAD26SM100_TMEM_LOAD_16dp32b32xES15_NS16_IS18_S1A_NSY_INS5_IJS1B_SE_EEENS5_IJSE_SB_EEEEEEENS4_39AutoVectorizingCopyWithAssumedAlignmentILi128EEENS4_14SM90_TMA_STOREES27_S29_S29_EEEvvEEEEvNT_6ParamsE)
	.align		4
        /*000c*/ 	.word	index@(__assertfail)
	.align		4
        /*0010*/ 	.word	0x00000000
	.align		4
        /*0014*/ 	.word	0xfffffffe
	.align		4
        /*0018*/ 	.word	0x00000000
	.align		4
        /*001c*/ 	.word	0xfffffffd
	.align		4
        /*0020*/ 	.word	0x00000000
	.align		4
        /*0024*/ 	.word	0xfffffffc


//--------------------- .nv.constant4             --------------------------
	.section	.nv.constant4,"a",@progbits
	.align	8
	.align		8
.nv.constant4:
        /*0000*/ 	.dword	__assertfail
	.align		8
        /*0008*/ 	.dword	__unnamed_1
	.align		8
        /*0010*/ 	.dword	__unnamed_2
	.align		8
        /*0018*/ 	.dword	_ZN40_INTERNAL_600dab41_4_k_cu_ea286064_275234cuda3std3__45__cpo5beginE
	.align		8
        /*0020*/ 	.dword	_ZN40_INTERNAL_600dab41_4_k_cu_ea286064_275234cuda3std3__45__cpo3endE
	.align		8
        /*0028*/ 	.dword	_ZN40_INTERNAL_600dab41_4_k_cu_ea286064_275234cuda3std3__45__cpo6cbeginE
	.align		8
        /*0030*/ 	.dword	_ZN40_INTERNAL_600dab41_4_k_cu_ea286064_275234cuda3std3__45__cpo4cendE
	.align		8
        /*0038*/ 	.dword	_ZN40_INTERNAL_600dab41_4_k_cu_ea286064_275234cuda3std3__442_GLOBAL__N__600dab41_4_k_cu_ea286064_275236ignoreE
	.align		8
        /*0040*/ 	.dword	_ZN40_INTERNAL_600dab41_4_k_cu_ea286064_275234cuda3std3__419piecewise_constructE
	.align		8
        /*0048*/ 	.dword	_ZN40_INTERNAL_600dab41_4_k_cu_ea286064_275234cuda3std3__48in_placeE
	.align		8
        /*0050*/ 	.dword	_ZN40_INTERNAL_600dab41_4_k_cu_ea286064_275234cuda3std6ranges3__45__cpo4swapE
	.align		8
        /*0058*/ 	.dword	_ZN40_INTERNAL_600dab41_4_k_cu_ea286064_275234cuda3std6ranges3__45__cpo9iter_moveE
	.align		8
        /*0060*/ 	.dword	_ZN40_INTERNAL_600dab41_4_k_cu_ea286064_275234cute7productE
	.align		8
        /*0068*/ 	.dword	_ZN40_INTERNAL_600dab41_4_k_cu_ea286064_275234cute1_E
	.align		8
        /*0070*/ 	.dword	$str$25
	.align		8
        /*0078*/ 	.dword	$str$26
	.align		8
        /*0080*/ 	.dword	$str$27
	.align		8
        /*0088*/ 	.dword	$str$28


//--------------------- .text._ZN7cutlass13device_kernelINS_4gemm6kernel13GemmUniversalIN4cute5tupleIJiiiiEEENS1_10collective13CollectiveMmaINS1_35MainloopSm100TmaUmmaWarpSpecializedILi8ELi2ELi4ENS5_IJNS4_1CILi1EEESB_SB_EEEEENS5_IJNSA_ILi64EEENSA_ILi128EEESF_EEENS_12float_e5m2_tENS5_IJSB_llEEENS_12float_e4m3_tENS5_IJlSB_lEEENS4_8TiledMMAINS4_8MMA_AtomIJNS4_10MMA_TraitsINS4_19SM100_MMA_F8F6F4_SSEJSH_SJ_fSE_SF_NS4_17integral_constantINS4_4UMMA5MajorELSR_1EEENSP_ISR_LSR_0EEENSP_INSQ_7ScaleInELSU_0EEESV_EEEEEENS4_6LayoutISC_NS5_IJNSA_ILi0EEESZ_SZ_EEEEENS5_IJNS4_10UnderscoreES12_S12_EEEEENS4_13SM90_TMA_LOADENS4_14ComposedLayoutINS4_7SwizzleILi2ELi4ELi3EEENS4_18smem_ptr_flag_bitsILi8EEENSY_INS5_IJSE_NSA_ILi8EEEEEENS5_IJSB_SE_EEEEEEEvNS4_8identityES15_NS16_INS17_ILi3ELi4ELi3EEES1A_NSY_INS5_IJS1B_SF_EEENS5_IJSF_SB_EEEEEEEvS1G_EENS_8epilogue10collective18CollectiveEpilogueINS1N_23Sm100TmaWarpSpecializedILi2ELi2ELi32ELb0ELb0EEEJSG_NS5_IJNSY_ISE_SB_EES1S_EEESH_SK_SH_SK_NS1N_6fusion15FusionCallbacksIS1R_NS1U_17LinearCombinationISH_fSH_fLNS_15FloatRoundStyleE2EEESG_S1T_JEEENS4_5SM1004TMEM4LOAD26SM100_TMEM_LOAD_16dp32b32xES15_NS16_IS18_S1A_NSY_INS5_IJS1B_SE_EEENS5_IJSE_SB_EEEEEEENS4_39AutoVectorizingCopyWithAssumedAlignmentILi128EEENS4_14SM90_TMA_STOREES27_S29_S29_EEEvvEEEEvNT_6ParamsE --------------------------
	.section	.text._ZN7cutlass13device_kernelINS_4gemm6kernel13GemmUniversalIN4cute5tupleIJiiiiEEENS1_10collective13CollectiveMmaINS1_35MainloopSm100TmaUmmaWarpSpecializedILi8ELi2ELi4ENS5_IJNS4_1CILi1EEESB_SB_EEEEENS5_IJNSA_ILi64EEENSA_ILi128EEESF_EEENS_12float_e5m2_tENS5_IJSB_llEEENS_12float_e4m3_tENS5_IJlSB_lEEENS4_8TiledMMAINS4_8MMA_AtomIJNS4_10MMA_TraitsINS4_19SM100_MMA_F8F6F4_SSEJSH_SJ_fSE_SF_NS4_17integral_constantINS4_4UMMA5MajorELSR_1EEENSP_ISR_LSR_0EEENSP_INSQ_7ScaleInELSU_0EEESV_EEEEEENS4_6LayoutISC_NS5_IJNSA_ILi0EEESZ_SZ_EEEEENS5_IJNS4_10UnderscoreES12_S12_EEEEENS4_13SM90_TMA_LOADENS4_14ComposedLayoutINS4_7SwizzleILi2ELi4ELi3EEENS4_18smem_ptr_flag_bitsILi8EEENSY_INS5_IJSE_NSA_ILi8EEEEEENS5_IJSB_SE_EEEEEEEvNS4_8identityES15_NS16_INS17_ILi3ELi4ELi3EEES1A_NSY_INS5_IJS1B_SF_EEENS5_IJSF_SB_EEEEEEEvS1G_EENS_8epilogue10collective18CollectiveEpilogueINS1N_23Sm100TmaWarpSpecializedILi2ELi2ELi32ELb0ELb0EEEJSG_NS5_IJNSY_ISE_SB_EES1S_EEESH_SK_SH_SK_NS1N_6fusion15FusionCallbacksIS1R_NS1U_17LinearCombinationISH_fSH_fLNS_15FloatRoundStyleE2EEESG_S1T_JEEENS4_5SM1004TMEM4LOAD26SM100_TMEM_LOAD_16dp32b32xES15_NS16_IS18_S1A_NSY_INS5_IJS1B_SE_EEENS5_IJSE_SB_EEEEEEENS4_39AutoVectorizingCopyWithAssumedAlignmentILi128EEENS4_14SM90_TMA_STOREES27_S29_S29_EEEvvEEEEvNT_6ParamsE,"ax",@progbits
	.align	128
.text._ZN7cutlass13device_kernelINS_4gemm6kernel13GemmUniversalIN4cute5tupleIJiiiiEEENS1_10collective13CollectiveMmaINS1_35MainloopSm100TmaUmmaWarpSpecializedILi8ELi2ELi4ENS5_IJNS4_1CILi1EEESB_SB_EEEEENS5_IJNSA_ILi64EEENSA_ILi128EEESF_EEENS_12float_e5m2_tENS5_IJSB_llEEENS_12float_e4m3_tENS5_IJlSB_lEEENS4_8TiledMMAINS4_8MMA_AtomIJNS4_10MMA_TraitsINS4_19SM100_MMA_F8F6F4_SSEJSH_SJ_fSE_SF_NS4_17integral_constantINS4_4UMMA5MajorELSR_1EEENSP_ISR_LSR_0EEENSP_INSQ_7ScaleInELSU_0EEESV_EEEEEENS4_6LayoutISC_NS5_IJNSA_ILi0EEESZ_SZ_EEEEENS5_IJNS4_10UnderscoreES12_S12_EEEEENS4_13SM90_TMA_LOADENS4_14ComposedLayoutINS4_7SwizzleILi2ELi4ELi3EEENS4_18smem_ptr_flag_bitsILi8EEENSY_INS5_IJSE_NSA_ILi8EEEEEENS5_IJSB_SE_EEEEEEEvNS4_8identityES15_NS16_INS17_ILi3ELi4ELi3EEES1A_NSY_INS5_IJS1B_SF_EEENS5_IJSF_SB_EEEEEEEvS1G_EENS_8epilogue10collective18CollectiveEpilogueINS1N_23Sm100TmaWarpSpecializedILi2ELi2ELi32ELb0ELb0EEEJSG_NS5_IJNSY_ISE_SB_EES1S_EEESH_SK_SH_SK_NS1N_6fusion15FusionCallbacksIS1R_NS1U_17LinearCombinationISH_fSH_fLNS_15FloatRoundStyleE2EEESG_S1T_JEEENS4_5SM1004TMEM4LOAD26SM100_TMEM_LOAD_16dp32b32xES15_NS16_IS18_S1A_NSY_INS5_IJS1B_SE_EEENS5_IJSE_SB_EEEEEEENS4_39AutoVectorizingCopyWithAssumedAlignmentILi128EEENS4_14SM90_TMA_STOREES27_S29_S29_EEEvvEEEEvNT_6ParamsE:
        .type           _ZN7cutlass13device_kernelINS_4gemm6kernel13GemmUniversalIN4cute5tupleIJiiiiEEENS1_10collective13CollectiveMmaINS1_35MainloopSm100TmaUmmaWarpSpecializedILi8ELi2ELi4ENS5_IJNS4_1CILi1EEESB_SB_EEEEENS5_IJNSA_ILi64EEENSA_ILi128EEESF_EEENS_12float_e5m2_tENS5_IJSB_llEEENS_12float_e4m3_tENS5_IJlSB_lEEENS4_8TiledMMAINS4_8MMA_AtomIJNS4_10MMA_TraitsINS4_19SM100_MMA_F8F6F4_SSEJSH_SJ_fSE_SF_NS4_17integral_constantINS4_4UMMA5MajorELSR_1EEENSP_ISR_LSR_0EEENSP_INSQ_7ScaleInELSU_0EEESV_EEEEEENS4_6LayoutISC_NS5_IJNSA_ILi0EEESZ_SZ_EEEEENS5_IJNS4_10UnderscoreES12_S12_EEEEENS4_13SM90_TMA_LOADENS4_14ComposedLayoutINS4_7SwizzleILi2ELi4ELi3EEENS4_18smem_ptr_flag_bitsILi8EEENSY_INS5_IJSE_NSA_ILi8EEEEEENS5_IJSB_SE_EEEEEEEvNS4_8identityES15_NS16_INS17_ILi3ELi4ELi3EEES1A_NSY_INS5_IJS1B_SF_EEENS5_IJSF_SB_EEEEEEEvS1G_EENS_8epilogue10collective18CollectiveEpilogueINS1N_23Sm100TmaWarpSpecializedILi2ELi2ELi32ELb0ELb0EEEJSG_NS5_IJNSY_ISE_SB_EES1S_EEESH_SK_SH_SK_NS1N_6fusion15FusionCallbacksIS1R_NS1U_17LinearCombinationISH_fSH_fLNS_15FloatRoundStyleE2EEESG_S1T_JEEENS4_5SM1004TMEM4LOAD26SM100_TMEM_LOAD_16dp32b32xES15_NS16_IS18_S1A_NSY_INS5_IJS1B_SE_EEENS5_IJSE_SB_EEEEEEENS4_39AutoVectorizingCopyWithAssumedAlignmentILi128EEENS4_14SM90_TMA_STOREES27_S29_S29_EEEvvEEEEvNT_6ParamsE,@function
        .size           _ZN7cutlass13device_kernelINS_4gemm6kernel13GemmUniversalIN4cute5tupleIJiiiiEEENS1_10collective13CollectiveMmaINS1_35MainloopSm100TmaUmmaWarpSpecializedILi8ELi2ELi4ENS5_IJNS4_1CILi1EEESB_SB_EEEEENS5_IJNSA_ILi64EEENSA_ILi128EEESF_EEENS_12float_e5m2_tENS5_IJSB_llEEENS_12float_e4m3_tENS5_IJlSB_lEEENS4_8TiledMMAINS4_8MMA_AtomIJNS4_10MMA_TraitsINS4_19SM100_MMA_F8F6F4_SSEJSH_SJ_fSE_SF_NS4_17integral_constantINS4_4UMMA5MajorELSR_1EEENSP_ISR_LSR_0EEENSP_INSQ_7ScaleInELSU_0EEESV_EEEEEENS4_6LayoutISC_NS5_IJNSA_ILi0EEESZ_SZ_EEEEENS5_IJNS4_10UnderscoreES12_S12_EEEEENS4_13SM90_TMA_LOADENS4_14ComposedLayoutINS4_7SwizzleILi2ELi4ELi3EEENS4_18smem_ptr_flag_bitsILi8EEENSY_INS5_IJSE_NSA_ILi8EEEEEENS5_IJSB_SE_EEEEEEEvNS4_8identityES15_NS16_INS17_ILi3ELi4ELi3EEES1A_NSY_INS5_IJS1B_SF_EEENS5_IJSF_SB_EEEEEEEvS1G_EENS_8epilogue10collective18CollectiveEpilogueINS1N_23Sm100TmaWarpSpecializedILi2ELi2ELi32ELb0ELb0EEEJSG_NS5_IJNSY_ISE_SB_EES1S_EEESH_SK_SH_SK_NS1N_6fusion15FusionCallbacksIS1R_NS1U_17LinearCombinationISH_fSH_fLNS_15FloatRoundStyleE2EEESG_S1T_JEEENS4_5SM1004TMEM4LOAD26SM100_TMEM_LOAD_16dp32b32xES15_NS16_IS18_S1A_NSY_INS5_IJS1B_SE_EEENS5_IJSE_SB_EEEEEEENS4_39AutoVectorizingCopyWithAssumedAlignmentILi128EEENS4_14SM90_TMA_STOREES27_S29_S29_EEEvvEEEEvNT_6ParamsE,(.L_x_154 - _ZN7cutlass13device_kernelINS_4gemm6kernel13GemmUniversalIN4cute5tupleIJiiiiEEENS1_10collective13CollectiveMmaINS1_35MainloopSm100TmaUmmaWarpSpecializedILi8ELi2ELi4ENS5_IJNS4_1CILi1EEESB_SB_EEEEENS5_IJNSA_ILi64EEENSA_ILi128EEESF_EEENS_12float_e5m2_tENS5_IJSB_llEEENS_12float_e4m3_tENS5_IJlSB_lEEENS4_8TiledMMAINS4_8MMA_AtomIJNS4_10MMA_TraitsINS4_19SM100_MMA_F8F6F4_SSEJSH_SJ_fSE_SF_NS4_17integral_constantINS4_4UMMA5MajorELSR_1EEENSP_ISR_LSR_0EEENSP_INSQ_7ScaleInELSU_0EEESV_EEEEEENS4_6LayoutISC_NS5_IJNSA_ILi0EEESZ_SZ_EEEEENS5_IJNS4_10UnderscoreES12_S12_EEEEENS4_13SM90_TMA_LOADENS4_14ComposedLayoutINS4_7SwizzleILi2ELi4ELi3EEENS4_18smem_ptr_flag_bitsILi8EEENSY_INS5_IJSE_NSA_ILi8EEEEEENS5_IJSB_SE_EEEEEEEvNS4_8identityES15_NS16_INS17_ILi3ELi4ELi3EEES1A_NSY_INS5_IJS1B_SF_EEENS5_IJSF_SB_EEEEEEEvS1G_EENS_8epilogue10collective18CollectiveEpilogueINS1N_23Sm100TmaWarpSpecializedILi2ELi2ELi32ELb0ELb0EEEJSG_NS5_IJNSY_ISE_SB_EES1S_EEESH_SK_SH_SK_NS1N_6fusion15FusionCallbacksIS1R_NS1U_17LinearCombinationISH_fSH_fLNS_15FloatRoundStyleE2EEESG_S1T_JEEENS4_5SM1004TMEM4LOAD26SM100_TMEM_LOAD_16dp32b32xES15_NS16_IS18_S1A_NSY_INS5_IJS1B_SE_EEENS5_IJSE_SB_EEEEEEENS4_39AutoVectorizingCopyWithAssumedAlignmentILi128EEENS4_14SM90_TMA_STOREES27_S29_S29_EEEvvEEEEvNT_6ParamsE)
        .other          _ZN7cutlass13device_kernelINS_4gemm6kernel13GemmUniversalIN4cute5tupleIJiiiiEEENS1_10collective13CollectiveMmaINS1_35MainloopSm100TmaUmmaWarpSpecializedILi8ELi2ELi4ENS5_IJNS4_1CILi1EEESB_SB_EEEEENS5_IJNSA_ILi64EEENSA_ILi128EEESF_EEENS_12float_e5m2_tENS5_IJSB_llEEENS_12float_e4m3_tENS5_IJlSB_lEEENS4_8TiledMMAINS4_8MMA_AtomIJNS4_10MMA_TraitsINS4_19SM100_MMA_F8F6F4_SSEJSH_SJ_fSE_SF_NS4_17integral_constantINS4_4UMMA5MajorELSR_1EEENSP_ISR_LSR_0EEENSP_INSQ_7ScaleInELSU_0EEESV_EEEEEENS4_6LayoutISC_NS5_IJNSA_ILi0EEESZ_SZ_EEEEENS5_IJNS4_10UnderscoreES12_S12_EEEEENS4_13SM90_TMA_LOADENS4_14ComposedLayoutINS4_7SwizzleILi2ELi4ELi3EEENS4_18smem_ptr_flag_bitsILi8EEENSY_INS5_IJSE_NSA_ILi8EEEEEENS5_IJSB_SE_EEEEEEEvNS4_8identityES15_NS16_INS17_ILi3ELi4ELi3EEES1A_NSY_INS5_IJS1B_SF_EEENS5_IJSF_SB_EEEEEEEvS1G_EENS_8epilogue10collective18CollectiveEpilogueINS1N_23Sm100TmaWarpSpecializedILi2ELi2ELi32ELb0ELb0EEEJSG_NS5_IJNSY_ISE_SB_EES1S_EEESH_SK_SH_SK_NS1N_6fusion15FusionCallbacksIS1R_NS1U_17LinearCombinationISH_fSH_fLNS_15FloatRoundStyleE2EEESG_S1T_JEEENS4_5SM1004TMEM4LOAD26SM100_TMEM_LOAD_16dp32b32xES15_NS16_IS18_S1A_NSY_INS5_IJS1B_SE_EEENS5_IJSE_SB_EEEEEEENS4_39AutoVectorizingCopyWithAssumedAlignmentILi128EEENS4_14SM90_TMA_STOREES27_S29_S29_EEEvvEEEEvNT_6ParamsE,@"STO_CUDA_ENTRY STV_DEFAULT"
_ZN7cutlass13device_kernelINS_4gemm6kernel13GemmUniversalIN4cute5tupleIJiiiiEEENS1_10collective13CollectiveMmaINS1_35MainloopSm100TmaUmmaWarpSpecializedILi8ELi2ELi4ENS5_IJNS4_1CILi1EEESB_SB_EEEEENS5_IJNSA_ILi64EEENSA_ILi128EEESF_EEENS_12float_e5m2_tENS5_IJSB_llEEENS_12float_e4m3_tENS5_IJlSB_lEEENS4_8TiledMMAINS4_8MMA_AtomIJNS4_10MMA_TraitsINS4_19SM100_MMA_F8F6F4_SSEJSH_SJ_fSE_SF_NS4_17integral_constantINS4_4UMMA5MajorELSR_1EEENSP_ISR_LSR_0EEENSP_INSQ_7ScaleInELSU_0EEESV_EEEEEENS4_6LayoutISC_NS5_IJNSA_ILi0EEESZ_SZ_EEEEENS5_IJNS4_10UnderscoreES12_S12_EEEEENS4_13SM90_TMA_LOADENS4_14ComposedLayoutINS4_7SwizzleILi2ELi4ELi3EEENS4_18smem_ptr_flag_bitsILi8EEENSY_INS5_IJSE_NSA_ILi8EEEEEENS5_IJSB_SE_EEEEEEEvNS4_8identityES15_NS16_INS17_ILi3ELi4ELi3EEES1A_NSY_INS5_IJS1B_SF_EEENS5_IJSF_SB_EEEEEEEvS1G_EENS_8epilogue10collective18CollectiveEpilogueINS1N_23Sm100TmaWarpSpecializedILi2ELi2ELi32ELb0ELb0EEEJSG_NS5_IJNSY_ISE_SB_EES1S_EEESH_SK_SH_SK_NS1N_6fusion15FusionCallbacksIS1R_NS1U_17LinearCombinationISH_fSH_fLNS_15FloatRoundStyleE2EEESG_S1T_JEEENS4_5SM1004TMEM4LOAD26SM100_TMEM_LOAD_16dp32b32xES15_NS16_IS18_S1A_NSY_INS5_IJS1B_SE_EEENS5_IJSE_SB_EEEEEEENS4_39AutoVectorizingCopyWithAssumedAlignmentILi128EEENS4_14SM90_TMA_STOREES27_S29_S29_EEEvvEEEEvNT_6ParamsE:
[----:B------:R-:W1:Y:S01]  /*0000*/  LDC R1, c[0x0][0x37c] ;  /* 0x0000df00ff017b82 */ /* 0x000e620000000800 */
[----:B------:R-:W2:Y:S01]  /*0010*/  S2R R108, SR_TID.X ;  /* 0x00000000006c7919 */ /* 0x000ea20000002100 */
[----:B------:R-:W3:Y:S01]  /*0020*/  LDCU.64 UR4, c[0x0][0x890] ;  /* 0x00011200ff0477ac */ /* 0x000ee20008000a00 */
[----:B------:R-:W-:Y:S02]  /*0030*/  PRMT R95, RZ, 0x7610, R95 ;  /* 0x00007610ff5f7816 */ /* 0x000fe4000000005f */
[----:B------:R-:W-:Y:S01]  /*0040*/  ELECT P5, URZ, PT ;  /* 0x0000000000ff782f */ /* 0x000fe200038a0000 */
[----:B------:R-:W4:Y:S01]  /*0050*/  LDCU.64 UR46, c[0x0][0x358] ;  /* 0x00006b00ff2e77ac */ /* 0x000f220008000a00 */
[----:B---3--:R-:W-:-:S04]  /*0060*/  UISETP.NE.U32.AND UP0, UPT, UR4, URZ, UPT ;  /* 0x000000ff0400728c */ /* 0x008fc8000bf05070 */
[----:B------:R-:W-:Y:S01]  /*0070*/  UISETP.NE.AND.EX UP0, UPT, UR5, URZ, UPT, UP0 ;  /* 0x000000ff0500728c */ /* 0x000fe2000bf05300 */
[----:B--2---:R-:W-:-:S05]  /*0080*/  SHF.R.U32.HI R101, RZ, 0x5, R108 ;  /* 0x00000005ff657819 */ /* 0x004fca000001166c */
[----:B------:R-:W2:Y:S02]  /*0090*/  SHFL.IDX PT, R0, R101, RZ, 0x1f ;  /* 0x00001fff65007589 */ /* 0x000ea400000e0000 */
[----:B--2---:R-:W-:Y:S01]  /*00a0*/  R2UR UR8, R0 ;  /* 0x00000000000872ca */ /* 0x004fe200000e0000 */
[----:B-1--4-:R-:W-:-:S14]  /*00b0*/  BRA.U UP0, `(.L_x_0) ;  /* 0x00000001002c7547 */ /* 0x012fdc000b800000 */
[----:B------:R-:W1:Y:S02]  /*00c0*/  LDCU.64 UR6, c[0x0][0x888] ;  /* 0x00011100ff0677ac */ /* 0x000e640008000a00 */
[----:B-1----:R-:W-:-:S04]  /*00d0*/  UISETP.NE.U32.AND UP0, UPT, UR6, URZ, UPT ;  /* 0x000000ff0600728c */ /* 0x002fc8000bf05070 */
[----:B------:R-:W-:-:S09]  /*00e0*/  UISETP.NE.AND.EX UP0, UPT, UR7, URZ, UPT, UP0 ;  /* 0x000000ff0700728c */ /* 0x000fd2000bf05300 */
[----:B------:R-:W-:Y:S05]  /*00f0*/  BRA.U !UP0, `(.L_x_1) ;  /* 0x0000000108107547 */ /* 0x000fea000b800000 */
[----:B------:R-:W1:Y:S02]  /*0100*/  LDC.64 R2, c[0x0][0x888] ;  /* 0x00022200ff027b82 */ /* 0x000e640000000a00 */
[----:B-1----:R1:W5:Y:S01]  /*0110*/  LDG.E R49, desc[UR46][R2.64] ;  /* 0x0000002e02317981 */ /* 0x002362000c1e1900 */
[----:B------:R-:W-:Y:S01]  /*0120*/  HFMA2 R95, -RZ, RZ, 0, 5.9604644775390625e-08 ;  /* 0x00000001ff5f7431 */ /* 0x000fe200000001ff */
[----:B------:R-:W-:Y:S05]  /*0130*/  BRA `(.L_x_0) ;  /* 0x00000000000c7947 */ /* 0x000fea0003800000 */
.L_x_1:
[----:B------:R-:W1:Y:S01]  /*0140*/  LDCU UR6, c[0x0][0x880] ;  /* 0x00011000ff0677ac */ /* 0x000e620008000800 */
[----:B------:R-:W-:Y:S01]  /*0150*/  HFMA2 R95, -RZ, RZ, 0, 5.9604644775390625e-08 ;  /* 0x00000001ff5f7431 */ /* 0x000fe200000001ff */
[----:B-1----:R-:W-:-:S07]  /*0160*/  MOV R49, UR6 ;  /* 0x0000000600317c02 */ /* 0x002fce0008000f00 */
.L_x_0:
[----:B------:R-:W2:Y:S02]  /*0170*/  LDCU.64 UR6, c[0x0][0x8b0] ;  /* 0x00011600ff0677ac */ /* 0x000ea40008000a00 */
[----:B--2---:R-:W-:-:S04]  /*0180*/  UISETP.NE.U32.AND UP0, UPT, UR6, URZ, UPT ;  /* 0x000000ff0600728c */ /* 0x004fc8000bf05070 */
[----:B------:R-:W-:-:S09]  /*0190*/  UISETP.NE.AND.EX UP0, UPT, UR7, URZ, UPT, UP0 ;  /* 0x000000ff0700728c */ /* 0x000fd2000bf05300 */
[----:B------:R-:W-:Y:S05]  /*01a0*/  BRA.U UP0, `(.L_x_2) ;  /* 0x0000000100247547 */ /* 0x000fea000b800000 */
[----:B------:R-:W2:Y:S02]  /*01b0*/  LDCU.64 UR6, c[0x0][0x8a8] ;  /* 0x00011500ff0677ac */ /* 0x000ea40008000a00 */
[----:B--2---:R-:W-:-:S04]  /*01c0*/  UISETP.NE.U32.AND UP0, UPT, UR6, URZ, UPT ;  /* 0x000000ff0600728c */ /* 0x004fc8000bf05070 */
[----:B------:R-:W-:-:S09]  /*01d0*/  UISETP.NE.AND.EX UP0, UPT, UR7, URZ, UPT, UP0 ;  /* 0x000000ff0700728c */ /* 0x000fd2000bf05300 */
[----:B------:R-:W-:Y:S05]  /*01e0*/  BRA.U !UP0, `(.L_x_3) ;  /* 0x00000001080c7547 */ /* 0x000fea000b800000 */
[----:B-1----:R-:W1:Y:S02]  /*01f0*/  LDC.64 R2, c[0x0][0x8a8] ;  /* 0x00022a00ff027b82 */ /* 0x002e640000000a00 */
[----:B-1----:R2:W5:Y:S01]  /*0200*/  LDG.E R47, desc[UR46][R2.64] ;  /* 0x0000002e022f7981 */ /* 0x002562000c1e1900 */
[----:B------:R-:W-:Y:S05]  /*0210*/  BRA `(.L_x_2) ;  /* 0x0000000000087947 */ /* 0x000fea0003800000 */
.L_x_3:
[----:B------:R-:W2:Y:S02]  /*0220*/  LDCU UR6, c[0x0][0x8a0] ;  /* 0x00011400ff0677ac */ /* 0x000ea40008000800 */
[----:B--2---:R-:W-:Y:S02]  /*0230*/  MOV R47, UR6 ;  /* 0x00000006002f7c02 */ /* 0x004fe40008000f00 */
.L_x_2:
[----:B------:R-:W-:Y:S01]  /*0240*/  IMAD.U32 R0, RZ, RZ, UR8 ;  /* 0x00000008ff007e24 */ /* 0x000fe2000f8e00ff */
[----:B------:R-:W-:Y:S04]  /*0250*/  BSSY.RECONVERGENT B0, `(.L_x_4) ;  /* 0x000000c000007945 */ /* 0x000fe80003800200 */
[C---:B------:R-:W-:Y:S02]  /*0260*/  ISETP.NE.OR P1, PT, R0.reuse, 0x1, !P5 ;  /* 0x000000010000780c */ /* 0x040fe40006f25670 */
[----:B------:R-:W-:-:S11]  /*0270*/  ISETP.NE.OR P0, PT, R0, 0x3, !P5 ;  /* 0x000000030000780c */ /* 0x000fd60006f05670 */
[----:B------:R-:W-:Y:S05]  /*0280*/  @P1 BRA `(.L_x_5) ;  /* 0x0000000000201947 */ /* 0x000fea0003800000 */
[----:B------:R-:W3:Y:S02]  /*0290*/  LDCU.64 UR6, c[0x0][0x348] ;  /* 0x00006900ff0677ac */ /* 0x000ee40008000a00 */
[----:B---3--:R-:W-:Y:S02]  /*02a0*/  UIADD3 UR10, UP1, UPT, UR6, 0x80, URZ ;  /* 0x00000080060a7890 */ /* 0x008fe4000ff3e0ff */
[----:B------:R-:W-:Y:S02]  /*02b0*/  UIADD3 UR6, UP0, UPT, UR6, 0x180, URZ ;  /* 0x0000018006067890 */ /* 0x000fe4000ff1e0ff */
[----:B------:R-:W-:Y:S02]  /*02c0*/  UIADD3.X UR11, UPT, UPT, URZ, UR7, URZ, UP1, !UPT ;  /* 0x00000007ff0b7290 */ /* 0x000fe40008ffe4ff */
[----:B------:R-:W-:-:S07]  /*02d0*/  UIADD3.X UR7, UPT, UPT, URZ, UR7, URZ, UP0, !UPT ;  /* 0x00000007ff077290 */ /* 0x000fce00087fe4ff */
[----:B------:R3:W-:Y:S02]  /*02e0*/  UTMACCTL.PF [UR10] ;  /* 0x000000000a0079b9 */ /* 0x0007e40008040000 */
[----:B------:R3:W-:Y:S02]  /*02f0*/  UTMACCTL.PF [UR6] ;  /* 0x00000000060079b9 */ /* 0x0007e40008040000 */
[----:B---3--:R-:W-:Y:S01]  /*0300*/  NOP ;  /* 0x0000000000007918 */ /* 0x008fe20000000000 */
.L_x_5:
[----:B------:R-:W-:Y:S05]  /*0310*/  BSYNC.RECONVERGENT B0 ;  /* 0x0000000000007941 */ /* 0x000fea0003800200 */
.L_x_4:
[----:B------:R-:W-:Y:S04]  /*0320*/  BSSY.RECONVERGENT B0, `(.L_x_6) ;  /* 0x000000a000007945 */ /* 0x000fe80003800200 */
        /* <DEDUP_REMOVED lines=9> */
.L_x_7:
[----:B------:R-:W-:Y:S05]  /*03c0*/  BSYNC.RECONVERGENT B0 ;  /* 0x0000000000007941 */ /* 0x000fea0003800200 */
.L_x_6:
[----:B------:R-:W3:Y:S01]  /*03d0*/  LDCU.64 UR6, c[0x0][0x888] ;  /* 0x00011100ff0677ac */ /* 0x000ee20008000a00 */
[----:B------:R-:W-:Y:S02]  /*03e0*/  UISETP.EQ.U32.AND UP1, UPT, UR4, URZ, UPT ;  /* 0x000000ff0400728c */ /* 0x000fe4000bf22070 */
[----:B------:R-:W-:Y:S02]  /*03f0*/  UPLOP3.LUT UP2, UPT, UPT, UPT, UPT, 0x80, 0x8 ;  /* 0x000000000008789c */ /* 0x000fe40003f4f070 */
[----:B---3--:R-:W-:-:S04]  /*0400*/  UISETP.NE.U32.AND UP0, UPT, UR6, URZ, UPT ;  /* 0x000000ff0600728c */ /* 0x008fc8000bf05070 */
[----:B------:R-:W-:-:S04]  /*0410*/  UISETP.NE.AND.EX UP0, UPT, UR7, URZ, UPT, UP0 ;  /* 0x000000ff0700728c */ /* 0x000fc8000bf05300 */
[----:B------:R-:W-:-:S04]  /*0420*/  UISETP.EQ.OR.EX UP3, UPT, UR5, URZ, !UP0, UP1 ;  /* 0x000000ff0500728c */ /* 0x000fc8000c762710 */
[----:B------:R-:W-:-:S05]  /*0430*/  UP2UR UR50, UPR, URZ, 0x8 ;  /* 0x00000008ff327883 */ /* 0x000fca0008000000 */
[----:B------:R-:W-:Y:S07]  /*0440*/  BRA.U !UP3, `(.L_x_8) ;  /* 0x000000010b207547 */ /* 0x000fee000b800000 */
[----:B------:R-:W-:Y:S01]  /*0450*/  UISETP.NE.U32.AND UP2, UPT, UR4, URZ, UPT ;  /* 0x000000ff0400728c */ /* 0x000fe2000bf45070 */
[----:B-----5:R-:W-:Y:S01]  /*0460*/  FSETP.NEU.AND P0, PT, R49, RZ, PT ;  /* 0x000000ff3100720b */ /* 0x020fe20003f0d000 */
[----:B------:R-:W-:Y:S02]  /*0470*/  USEL UR4, URZ, 0xffffffff, UP0 ;  /* 0xffffffffff047887 */ /* 0x000fe40008000000 */
[----:B------:R-:W-:-:S10]  /*0480*/  UISETP.NE.AND.EX UP2, UPT, UR5, URZ, UPT, UP2 ;  /* 0x000000ff0500728c */ /* 0x000fd4000bf45320 */
[----:B------:R-:W-:Y:S01]  /*0490*/  VOTEU.ANY UP1, P0 ;  /* 0x0000000000ff7886 */ /* 0x000fe20000020100 */
[----:B------:R-:W-:-:S04]  /*04a0*/  @!UP2 USEL UR4, URZ, 0xffffffff, UP1 ;  /* 0xffffffffff04a887 */ /* 0x000fc80008800000 */
[----:B------:R-:W-:-:S04]  /*04b0*/  ULOP3.LUT UR4, UR4, 0x1, URZ, 0xc0, !UPT ;  /* 0x0000000104047892 */ /* 0x000fc8000f8ec0ff */
[----:B------:R-:W-:-:S11]  /*04c0*/  UISETP.NE.U32.AND UP2, UPT, UR4, 0x1, UPT ;  /* 0x000000010400788c */ /* 0x000fd6000bf45070 */
.L_x_8:
[----:B-12---:R-:W1:Y:S01]  /*04d0*/  SHFL.IDX PT, R2, R101, RZ, 0x1f ;  /* 0x00001fff65027589 */ /* 0x006e6200000e0000 */
[----:B------:R-:W-:-:S04]  /*04e0*/  UISETP.NE.AND UP1, UPT, UR8, 0x2, UPT ;  /* 0x000000020800788c */ /* 0x000fc8000bf25270 */
[----:B------:R-:W-:Y:S01]  /*04f0*/  USEL UR6, URZ, 0x1, UP1 ;  /* 0x00000001ff067887 */ /* 0x000fe20008800000 */
[----:B-1----:R-:W-:-:S13]  /*0500*/  ISETP.NE.AND P0, PT, R2, RZ, PT ;  /* 0x000000ff0200720c */ /* 0x002fda0003f05270 */
[----:B------:R-:W-:Y:S05]  /*0510*/  @P0 BRA `(.L_x_9) ;  /* 0x0000000000680947 */ /* 0x000fea0003800000 */
[----:B------:R-:W1:Y:S01]  /*0520*/  S2UR UR5, SR_CgaCtaId ;  /* 0x00000000000579c3 */ /* 0x000e620000008800 */
[----:B------:R-:W-:Y:S01]  /*0530*/  UMOV UR7, 0x400 ;  /* 0x0000040000077882 */ /* 0x000fe20000000000 */
[----:B------:R-:W-:Y:S01]  /*0540*/  UMOV UR4, 0x1 ;  /* 0x0000000100047882 */ /* 0x000fe20000000000 */
[----:B------:R-:W-:Y:S01]  /*0550*/  ELECT P0, URZ, PT ;  /* 0x0000000000ff782f */ /* 0x000fe20003800000 */
[----:B------:R-:W-:-:S04]  /*0560*/  UIADD3 UR10, UPT, UPT, -UR4, 0x100000, URZ ;  /* 0x00100000040a7890 */ /* 0x000fc8000fffe1ff */
[----:B------:R-:W-:Y:S02]  /*0570*/  USHF.L.U32 UR11, UR10, 0xb, URZ ;  /* 0x0000000b0a0b7899 */ /* 0x000fe400080006ff */
[----:B------:R-:W-:Y:S02]  /*0580*/  USHF.L.U32 UR10, UR10, 0x1, URZ ;  /* 0x000000010a0a7899 */ /* 0x000fe400080006ff */
[----:B-1----:R-:W-:Y:S01]  /*0590*/  ULEA UR5, UR5, UR7, 0x18 ;  /* 0x0000000705057291 */ /* 0x002fe2000f8ec0ff */
[----:B------:R-:W1:Y:S11]  /*05a0*/  FENCE.VIEW.ASYNC.S ;  /* 0x00000000000073c6 */ /* 0x000e760000000000 */
[----:B-1----:R1:W2:Y:S01]  /*05b0*/  SYNCS.EXCH.64 URZ, [UR5], UR10 ;  /* 0x0000000a05ff75b2 */ /* 0x0022a20008000100 */
[----:B------:R1:W3:Y:S01]  /*05c0*/  SYNCS.EXCH.64 URZ, [UR5+0x40], UR10 ;  /* 0x0000400a05ff75b2 */ /* 0x0002e20008000100 */
[----:B------:R1:W4:Y:S01]  /*05d0*/  SYNCS.EXCH.64 URZ, [UR5+0x8], UR10 ;  /* 0x0000080a05ff75b2 */ /* 0x0003220008000100 */
[----:B------:R1:W1:Y:S01]  /*05e0*/  SYNCS.EXCH.64 URZ, [UR5+0x48], UR10 ;  /* 0x0000480a05ff75b2 */ /* 0x0002620008000100 */
        /* <DEDUP_REMOVED lines=12> */
[----:B------:R-:W-:Y:S01]  /*06b0*/  NOP ;  /* 0x0000000000007918 */ /* 0x000fe20000000000 */
.L_x_9:
[----:B------:R-:W2:Y:S01]  /*06c0*/  SHFL.IDX PT, R2, R101, RZ, 0x1f ;  /* 0x00001fff65027589 */ /* 0x000ea200000e0000 */
[----:B------:R-:W-:Y:S01]  /*06d0*/  NOP ;  /* 0x0000000000007918 */ /* 0x000fe20000000000 */
[----:B--2---:R-:W-:-:S13]  /*06e0*/  ISETP.NE.AND P0, PT, R2, 0x1, PT ;  /* 0x000000010200780c */ /* 0x004fda0003f05270 */
[----:B------:R-:W-:Y:S05]  /*06f0*/  @P0 BRA `(.L_x_10) ;  /* 0x0000000000480947 */ /* 0x000fea0003800000 */
[----:B------:R-:W2:Y:S01]  /*0700*/  S2UR UR7, SR_CgaCtaId ;  /* 0x00000000000779c3 */ /* 0x000ea20000008800 */
[----:B------:R-:W-:Y:S01]  /*0710*/  UMOV UR9, 0x400 ;  /* 0x0000040000097882 */ /* 0x000fe20000000000 */
[----:B-1----:R-:W-:Y:S01]  /*0720*/  UMOV UR5, 0x20 ;  /* 0x0000002000057882 */ /* 0x002fe20000000000 */
[----:B------:R-:W-:Y:S01]  /*0730*/  UMOV UR4, 0x80 ;  /* 0x0000008000047882 */ /* 0x000fe20000000000 */
[----:B------:R-:W-:-:S04]  /*0740*/  UIADD3 UR10, UPT, UPT, -UR5, 0x100000, URZ ;  /* 0x00100000050a7890 */ /* 0x000fc8000fffe1ff */
[----:B------:R-:W-:Y:S02]  /*0750*/  USHF.L.U32 UR11, UR10, 0xb, URZ ;  /* 0x0000000b0a0b7899 */ /* 0x000fe400080006ff */
[----:B------:R-:W-:Y:S02]  /*0760*/  USHF.L.U32 UR10, UR10, 0x1, URZ ;  /* 0x000000010a0a7899 */ /* 0x000fe400080006ff */
[----:B------:R-:W-:-:S04]  /*0770*/  UIADD3 UR4, UPT, UPT, -UR4, 0x100000, URZ ;  /* 0x0010000004047890 */ /* 0x000fc8000fffe1ff */
[----:B------:R-:W-:Y:S02]  /*0780*/  USHF.L.U32 UR5, UR4, 0xb, URZ ;  /* 0x0000000b04057899 */ /* 0x000fe400080006ff */
[----:B------:R-:W-:Y:S01]  /*0790*/  USHF.L.U32 UR4, UR4, 0x1, URZ ;  /* 0x0000000104047899 */ /* 0x000fe200080006ff */
[----:B------:R-:W-:Y:S01]  /*07a0*/  ELECT P0, URZ, PT ;  /* 0x0000000000ff782f */ /* 0x000fe20003800000 */
[----:B--2---:R-:W-:Y:S01]  /*07b0*/  ULEA UR7, UR7, UR9, 0x18 ;  /* 0x0000000907077291 */ /* 0x004fe2000f8ec0ff */
[----:B------:R-:W1:Y:S11]  /*07c0*/  FENCE.VIEW.ASYNC.S ;  /* 0x00000000000073c6 */ /* 0x000e760000000000 */
[----:B-1----:R2:W1:Y:S01]  /*07d0*/  SYNCS.EXCH.64 URZ, [UR7+0x80], UR10 ;  /* 0x0000800a07ff75b2 */ /* 0x0024620008000100 */
[----:B------:R2:W1:Y:S01]  /*07e0*/  SYNCS.EXCH.64 URZ, [UR7+0x90], UR4 ;  /* 0x0000900407ff75b2 */ /* 0x0004620008000100 */
[----:B------:R2:W1:Y:S01]  /*07f0*/  SYNCS.EXCH.64 URZ, [UR7+0x88], UR10 ;  /* 0x0000880a07ff75b2 */ /* 0x0004620008000100 */
[----:B------:R2:W1:Y:S02]  /*0800*/  SYNCS.EXCH.64 URZ, [UR7+0x98], UR4 ;  /* 0x0000980407ff75b2 */ /* 0x0004640008000100 */
[----:B--2---:R-:W-:Y:S01]  /*0810*/  NOP ;  /* 0x0000000000007918 */ /* 0x004fe20000000000 */
.L_x_10:
[----:B------:R-:W2:Y:S01]  /*0820*/  SHFL.IDX PT, R2, R101, RZ, 0x1f ;  /* 0x00001fff65027589 */ /* 0x000ea200000e0000 */
[----:B------:R-:W-:Y:S01]  /*0830*/  NOP ;  /* 0x0000000000007918 */ /* 0x000fe20000000000 */
[----:B--2---:R-:W-:-:S13]  /*0840*/  ISETP.NE.AND P0, PT, R2, 0x3, PT ;  /* 0x000000030200780c */ /* 0x004fda0003f05270 */
[----:B------:R-:W-:Y:S05]  /*0850*/  @P0 BRA `(.L_x_11) ;  /* 0x0000000000300947 */ /* 0x000fea0003800000 */
[----:B-1----:R-:W1:Y:S01]  /*0860*/  S2UR UR5, SR_CgaCtaId ;  /* 0x00000000000579c3 */ /* 0x002e620000008800 */
        /* <DEDUP_REMOVED lines=8> */
[----:B-1----:R2:W1:Y:S01]  /*08f0*/  SYNCS.EXCH.64 URZ, [UR5+0xa0], UR10 ;  /* 0x0000a00a05ff75b2 */ /* 0x0024620008000100 */
[----:B------:R2:W1:Y:S02]  /*0900*/  SYNCS.EXCH.64 URZ, [UR5+0xa8], UR10 ;  /* 0x0000a80a05ff75b2 */ /* 0x0004640008000100 */
[----:B--2---:R-:W-:Y:S01]  /*0910*/  NOP ;  /* 0x0000000000007918 */ /* 0x004fe20000000000 */
.L_x_11:
[----:B------:R-:W2:Y:S01]  /*0920*/  SHFL.IDX PT, R2, R101, RZ, 0x1f ;  /* 0x00001fff65027589 */ /* 0x000ea200000e0000 */
[----:B------:R-:W-:Y:S01]  /*0930*/  NOP ;  /* 0x0000000000007918 */ /* 0x000fe20000000000 */
[----:B--2---:R-:W-:-:S13]  /*0940*/  ISETP.NE.AND P0, PT, R2, 0x4, PT ;  /* 0x000000040200780c */ /* 0x004fda0003f05270 */
[----:B------:R-:W-:Y:S05]  /*0950*/  @P0 BRA `(.L_x_12) ;  /* 0x00000000004c0947 */ /* 0x000fea0003800000 */
[----:B-1----:R-:W1:Y:S01]  /*0960*/  S2UR UR5, SR_CgaCtaId ;  /* 0x00000000000579c3 */ /* 0x002e620000008800 */
[----:B------:R-:W-:Y:S01]  /*0970*/  UMOV UR9, 0x100 ;  /* 0x0000010000097882 */ /* 0x000fe20000000000 */
[----:B------:R-:W-:Y:S01]  /*0980*/  UMOV UR7, 0x400 ;  /* 0x0000040000077882 */ /* 0x000fe20000000000 */
[----:B------:R-:W-:Y:S01]  /*0990*/  USEL UR9, UR9, 0xe0, UP2 ;  /* 0x000000e009097887 */ /* 0x000fe20009000000 */
[----:B------:R-:W-:Y:S01]  /*09a0*/  UMOV UR4, 0x1 ;  /* 0x0000000100047882 */ /* 0x000fe20000000000 */
[----:B------:R-:W-:Y:S01]  /*09b0*/  ELECT P0, URZ, PT ;  /* 0x0000000000ff782f */ /* 0x000fe20003800000 */
[----:B------:R-:W-:-:S04]  /*09c0*/  UIADD3 UR10, UPT, UPT, -UR4, 0x100000, URZ ;  /* 0x00100000040a7890 */ /* 0x000fc8000fffe1ff */
[----:B------:R-:W-:Y:S02]  /*09d0*/  USHF.L.U32 UR11, UR10, 0xb, URZ ;  /* 0x0000000b0a0b7899 */ /* 0x000fe400080006ff */
[----:B------:R-:W-:Y:S02]  /*09e0*/  USHF.L.U32 UR10, UR10, 0x1, URZ ;  /* 0x000000010a0a7899 */ /* 0x000fe400080006ff */
[----:B------:R-:W-:-:S04]  /*09f0*/  UIADD3 UR12, UPT, UPT, -UR9, 0x100000, URZ ;  /* 0x00100000090c7890 */ /* 0x000fc8000fffe1ff */
[----:B------:R-:W-:Y:S02]  /*0a00*/  USHF.L.U32 UR13, UR12, 0xb, URZ ;  /* 0x0000000b0c0d7899 */ /* 0x000fe400080006ff */
[----:B------:R-:W-:Y:S02]  /*0a10*/  USHF.L.U32 UR12, UR12, 0x1, URZ ;  /* 0x000000010c0c7899 */ /* 0x000fe400080006ff */
[----:B-1----:R-:W-:Y:S01]  /*0a20*/  ULEA UR5, UR5, UR7, 0x18 ;  /* 0x0000000705057291 */ /* 0x002fe2000f8ec0ff */
[----:B------:R-:W1:Y:S11]  /*0a30*/  FENCE.VIEW.ASYNC.S ;  /* 0x00000000000073c6 */ /* 0x000e760000000000 */
[----:B-1----:R2:W1:Y:S01]  /*0a40*/  SYNCS.EXCH.64 URZ, [UR5+0xb0], UR10 ;  /* 0x0000b00a05ff75b2 */ /* 0x0024620008000100 */
[----:B------:R2:W1:Y:S01]  /*0a50*/  SYNCS.EXCH.64 URZ, [UR5+0xc0], UR12 ;  /* 0x0000c00c05ff75b2 */ /* 0x0004620008000100 */
[----:B------:R2:W1:Y:S01]  /*0a60*/  SYNCS.EXCH.64 URZ, [UR5+0xb8], UR10 ;  /* 0x0000b80a05ff75b2 */ /* 0x0004620008000100 */
[----:B------:R2:W1:Y:S02]  /*0a70*/  SYNCS.EXCH.64 URZ, [UR5+0xc8], UR12 ;  /* 0x0000c80c05ff75b2 */ /* 0x0004640008000100 */
[----:B--2---:R-:W-:Y:S01]  /*0a80*/  NOP ;  /* 0x0000000000007918 */ /* 0x004fe20000000000 */
.L_x_12:
        /* <DEDUP_REMOVED lines=20> */
[----:B------:R2:W1:Y:S01]  /*0bd0*/  SYNCS.EXCH.64 URZ, [UR7+0xf8], UR4 ;  /* 0x0000f80407ff75b2 */ /* 0x0004620008000100 */
[----:B------:R2:W1:Y:S01]  /*0be0*/  SYNCS.EXCH.64 URZ, [UR7+0xe0], UR10 ;  /* 0x0000e00a07ff75b2 */ /* 0x0004620008000100 */
[----:B------:R2:W1:Y:S01]  /*0bf0*/  SYNCS.EXCH.64 URZ, [UR7+0x100], UR4 ;  /* 0x0001000407ff75b2 */ /* 0x0004620008000100 */
[----:B------:R2:W1:Y:S01]  /*0c00*/  SYNCS.EXCH.64 URZ, [UR7+0xe8], UR10 ;  /* 0x0000e80a07ff75b2 */ /* 0x0004620008000100 */
[----:B------:R2:W1:Y:S02]  /*0c10*/  SYNCS.EXCH.64 URZ, [UR7+0x108], UR4 ;  /* 0x0001080407ff75b2 */ /* 0x0004640008000100 */
[----:B--2---:R-:W-:Y:S01]  /*0c20*/  NOP ;  /* 0x0000000000007918 */ /* 0x004fe20000000000 */
.L_x_13:
        /* <DEDUP_REMOVED lines=18> */
.L_x_14:
[----:B-1----:R-:W1:Y:S01]  /*0d50*/  S2UR UR5, SR_CTAID.X ;  /* 0x00000000000579c3 */ /* 0x002e620000002500 */
[----:B------:R-:W-:-:S05]  /*0d60*/  CS2R.32 R96, SR_CgaSize ;  /* 0x0000000000607805 */ /* 0x000fca0000008a00 */
[----:B------:R-:W-:-:S05]  /*0d70*/  IMAD R96, R96, -0xa0, RZ ;  /* 0xffffff6060607824 */ /* 0x000fca00078e02ff */
[----:B------:R-:W-:-:S14]  /*0d80*/  R2UR UR9, R96 ;  /* 0x00000000600972ca */ /* 0x000fdc00000e0000 */
[----:B------:R-:W2:Y:S01]  /*0d90*/  LDCU UR9, c[0x0][UR9+0x2b0] ;  /* 0x00005600090977ac */ /* 0x000ea20008000800 */
[----:B------:R-:W-:Y:S01]  /*0da0*/  NOP ;  /* 0x0000000000007918 */ /* 0x000fe20000000000 */
[----:B------:R-:W-:-:S05]  /*0db0*/  CS2R.32 R96, SR_CgaSize ;  /* 0x0000000000607805 */ /* 0x000fca0000008a00 */
[----:B------:R-:W-:-:S05]  /*0dc0*/  IMAD R96, R96, -0xa0, RZ ;  /* 0xffffff6060607824 */ /* 0x000fca00078e02ff */
[----:B------:R-:W-:-:S14]  /*0dd0*/  R2UR UR7, R96 ;  /* 0x00000000600772ca */ /* 0x000fdc00000e0000 */
[----:B------:R-:W3:Y:S01]  /*0de0*/  LDCU UR7, c[0x0][UR7+0x2b4] ;  /* 0x00005680070777ac */ /* 0x000ee20008000800 */
[----:B------:R-:W4:Y:S08]  /*0df0*/  S2UR UR4, SR_CTAID.Y ;  /* 0x00000000000479c3 */ /* 0x000f300000002600 */
[----:B------:R-:W3:Y:S01]  /*0e00*/  LDC R9, c[0x0][0xb24] ;  /* 0x0002c900ff097b82 */ /* 0x000ee20000000800 */
[----:B-1----:R-:W-:-:S02]  /*0e10*/  I2FP.F32.U32 R4, UR5 ;  /* 0x0000000500047c45 */ /* 0x002fc40008201000 */
[----:B------:R-:W-:-:S05]  /*0e20*/  CS2R.32 R5, SR_CgaSize ;  /* 0x0000000000057805 */ /* 0x000fca0000008a00 */
[----:B------:R-:W-:-:S06]  /*0e30*/  IMAD R5, R5, -0xa0, RZ ;  /* 0xffffff6005057824 */ /* 0x000fcc00078e02ff */
[----:B------:R-:W1:Y:S01]  /*0e40*/  LDC R5, c[0x0][R5+0x2a0] ;  /* 0x0000a80005057b82 */ /* 0x000e620000000800 */
[----:B------:R-:W-:Y:S01]  /*0e50*/  MOV R21, UR5 ;  /* 0x0000000500157c02 */ /* 0x000fe20008000f00 */
[----:B--2---:R-:W-:Y:S01]  /*0e60*/  FMUL R4, R4, UR9 ;  /* 0x0000000904047c20 */ /* 0x004fe20008400000 */
[----:B----4-:R-:W-:Y:S02]  /*0e70*/  I2FP.F32.U32 R2, UR4 ;  /* 0x0000000400027c45 */ /* 0x010fe40008201000 */
[----:B------:R-:W-:-:S05]  /*0e80*/  CS2R.32 R3, SR_CgaSize ;  /* 0x0000000000037805 */ /* 0x000fca0000008a00 */
[----:B------:R-:W-:-:S06]  /*0e90*/  IMAD R3, R3, -0xa0, RZ ;  /* 0xffffff6003037824 */ /* 0x000fcc00078e02ff */
[----:B------:R-:W2:Y:S01]  /*0ea0*/  LDC R3, c[0x0][R3+0x2a4] ;  /* 0x0000a90003037b82 */ /* 0x000ea20000000800 */
[----:B------:R-:W4:Y:S01]  /*0eb0*/  F2I.U32.TRUNC.NTZ R96, R4 ;  /* 0x0000000400607305 */ /* 0x000f22000020f000 */
[----:B------:R-:W-:Y:S01]  /*0ec0*/  MOV R20, UR4 ;  /* 0x0000000400147c02 */ /* 0x000fe20008000f00 */
[----:B---3--:R-:W-:-:S05]  /*0ed0*/  FMUL R2, R2, UR7 ;  /* 0x0000000702027c20 */ /* 0x008fca0008400000 */
[----:B------:R-:W-:Y:S01]  /*0ee0*/  BAR.SYNC.DEFER_BLOCKING 0x0 ;  /* 0x0000000000007b1d */ /* 0x000fe20000010000 */
[----:B------:R-:W-:-:S05]  /*0ef0*/  ISETP.GE.AND P0, PT, R9, 0x1, PT ;  /* 0x000000010900780c */ /* 0x000fca0003f06270 */
[----:B------:R-:W3:Y:S02]  /*0f00*/  F2I.U32.TRUNC.NTZ R94, R2 ;  /* 0x00000002005e7305 */ /* 0x000ee4000020f000 */
[----:B------:R-:W2:Y:S01]  /*0f10*/  S2UR UR36, SR_CTAID.Z ;  /* 0x00000000002479c3 */ /* 0x000ea20000002700 */
[----:B----4-:R-:W-:-:S05]  /*0f20*/  IADD3 R96, PT, PT, -R96, RZ, RZ ;  /* 0x000000ff60607210 */ /* 0x010fca0007ffe1ff */
[----:B-1----:R-:W-:Y:S01]  /*0f30*/  IMAD R96, R5, R96, UR5 ;  /* 0x0000000505607e24 */ /* 0x002fe2000f8e0260 */
[----:B---3--:R-:W-:-:S05]  /*0f40*/  IADD3 R94, PT, PT, -R94, RZ, RZ ;  /* 0x000000ff5e5e7210 */ /* 0x008fca0007ffe1ff */
[----:B--2---:R-:W-:Y:S01]  /*0f50*/  IMAD R94, R3, R94, UR4 ;  /* 0x00000004035e7e24 */ /* 0x004fe2000f8e025e */
[----:B------:R-:W-:Y:S06]  /*0f60*/  @!P0 BRA `(.L_x_15) ;  /* 0x0000000000b88947 */ /* 0x000fec0003800000 */
[----:B------:R-:W1:Y:S01]  /*0f70*/  LDC.64 R4, c[0x0][0xb18] ;  /* 0x0002c600ff047b82 */ /* 0x000e620000000a00 */
[----:B------:R-:W-:-:S07]  /*0f80*/  ISETP.NE.AND P0, PT, R9, 0x1, PT ;  /* 0x000000010900780c */ /* 0x000fce0003f05270 */
[----:B------:R-:W2:Y:S08]  /*0f90*/  LDC R10, c[0x0][0xb0c] ;  /* 0x0002c300ff0a7b82 */ /* 0x000eb00000000800 */
[----:B------:R-:W3:Y:S08]  /*0fa0*/  LDC R11, c[0x0][0x370] ;  /* 0x0000dc00ff0b7b82 */ /* 0x000ef00000000800 */
[----:B------:R-:W4:Y:S01]  /*0fb0*/  LDC R12, c[0x0][0x374] ;  /* 0x0000dd00ff0c7b82 */ /* 0x000f220000000800 */
[----:B-1----:R-:W-:-:S07]  /*0fc0*/  ISETP.NE.AND P1, PT, R4, 0x1, PT ;  /* 0x000000010400780c */ /* 0x002fce0003f25270 */
[----:B------:R-:W3:Y:S01]  /*0fd0*/  LDC.64 R6, c[0x0][0xb10] ;  /* 0x0002c400ff067b82 */ /* 0x000ee20000000a00 */
[----:B--2---:R-:W-:-:S07]  /*0fe0*/  ISETP.NE.AND P2, PT, R10, 0x1, PT ;  /* 0x000000010a00780c */ /* 0x004fce0003f45270 */
[----:B------:R-:W1:Y:S08]  /*0ff0*/  LDC R8, c[0x0][0xb20] ;  /* 0x0002c800ff087b82 */ /* 0x000e700000000800 */
[----:B------:R-:W2:Y:S01]  /*1000*/  LDC.64 R2, c[0x0][0xb28] ;  /* 0x0002ca00ff027b82 */ /* 0x000ea20000000a00 */
[----:B----4-:R-:W-:-:S04]  /*1010*/  IMAD.HI.U32 R13, R12, R5, RZ ;  /* 0x000000050c0d7227 */ /* 0x010fc800078e00ff */
[----:B------:R-:W-:-:S04]  /*1020*/  IMAD.HI.U32 R5, R20, R5, RZ ;  /* 0x0000000514057227 */ /* 0x000fc800078e00ff */
[----:B---3--:R-:W-:-:S04]  /*1030*/  IMAD.HI.U32 R14, R11, R6, RZ ;  /* 0x000000060b0e7227 */ /* 0x008fc800078e00ff */
[C---:B------:R-:W-:Y:S01]  /*1040*/  IMAD.HI.U32 R16, R21.reuse, R6, RZ ;  /* 0x0000000615107227 */ /* 0x040fe200078e00ff */
[-C--:B------:R-:W-:Y:S02]  /*1050*/  @P2 SHF.R.U32.HI R11, RZ, R7.reuse, R14 ;  /* 0x00000007ff0b2219 */ /* 0x080fe4000001160e */
[-C--:B-1----:R-:W-:Y:S02]  /*1060*/  @P1 SHF.R.U32.HI R12, RZ, R8.reuse, R13 ;  /* 0x00000008ff0c1219 */ /* 0x082fe4000001160d */
[----:B------:R-:W-:Y:S02]  /*1070*/  SHF.R.U32.HI R5, RZ, R8, R5 ;  /* 0x00000008ff057219 */ /* 0x000fe40000011605 */
[----:B------:R-:W-:Y:S02]  /*1080*/  SHF.R.U32.HI R16, RZ, R7, R16 ;  /* 0x00000007ff107219 */ /* 0x000fe40000011610 */
[----:B------:R-:W-:Y:S01]  /*1090*/  SEL R5, R20, R5, !P1 ;  /* 0x0000000514057207 */ /* 0x000fe20004800000 */
[----:B--2---:R-:W-:Y:S01]  /*10a0*/  IMAD.HI.U32 R14, R12, R2, RZ ;  /* 0x000000020c0e7227 */ /* 0x004fe200078e00ff */
[----:B------:R-:W-:-:S02]  /*10b0*/  SEL R7, R21, R16, !P2 ;  /* 0x0000001015077207 */ /* 0x000fc40005000000 */
[----:B------:R-:W-:Y:S01]  /*10c0*/  IADD3 R13, PT, PT, -R5, RZ, RZ ;  /* 0x000000ff050d7210 */ /* 0x000fe20007ffe1ff */
[----:B------:R-:W-:Y:S01]  /*10d0*/  IMAD.HI.U32 R6, R11, R2, RZ ;  /* 0x000000020b067227 */ /* 0x000fe200078e00ff */
[----:B------:R-:W-:-:S03]  /*10e0*/  @P0 SHF.R.U32.HI R12, RZ, R3, R14 ;  /* 0x00000003ff0c0219 */ /* 0x000fc6000001160e */
[----:B------:R-:W-:Y:S01]  /*10f0*/  IMAD R13, R4, R13, R20 ;  /* 0x0000000d040d7224 */ /* 0x000fe200078e0214 */
[----:B------:R-:W-:Y:S01]  /*1100*/  @P0 SHF.R.U32.HI R11, RZ, R3, R6 ;  /* 0x00000003ff0b0219 */ /* 0x000fe20000011606 */
[----:B------:R-:W-:-:S04]  /*1110*/  IMAD R12, R12, R9, RZ ;  /* 0x000000090c0c7224 */ /* 0x000fc800078e02ff */
[----:B------:R-:W-:Y:S01]  /*1120*/  IMAD R6, R11, R9, RZ ;  /* 0x000000090b067224 */ /* 0x000fe200078e02ff */
[----:B------:R-:W-:-:S04]  /*1130*/  ISETP.GE.AND P1, PT, R5, R12, PT ;  /* 0x0000000c0500720c */ /* 0x000fc80003f26270 */
[----:B------:R-:W-:Y:S01]  /*1140*/  ISETP.GE.OR P1, PT, R7, R6, P1 ;  /* 0x000000060700720c */ /* 0x000fe20000f26670 */
[----:B------:R-:W-:-:S05]  /*1150*/  IMAD.HI.U32 R6, R5, R2, RZ ;  /* 0x0000000205067227 */ /* 0x000fca00078e00ff */
[----:B------:R-:W-:-:S04]  /*1160*/  SHF.R.U32.HI R6, RZ, R3, R6 ;  /* 0x00000003ff067219 */ /* 0x000fc80000011606 */
[----:B------:R-:W-:-:S03]  /*1170*/  SEL R6, R5, R6, !P0 ;  /* 0x0000000605067207 */ /* 0x000fc60004000000 */
[----:B------:R-:W-:Y:S01]  /*1180*/  @!P1 IMAD.HI.U32 R8, R7, R2, RZ ;  /* 0x0000000207089227 */ /* 0x000fe200078e00ff */
[----:B------:R-:W-:-:S04]  /*1190*/  IADD3 R2, PT, PT, -R6, RZ, RZ ;  /* 0x000000ff06027210 */ /* 0x000fc80007ffe1ff */
[----:B------:R-:W-:Y:S01]  /*11a0*/  @!P1 SHF.R.U32.HI R8, RZ, R3, R8 ;  /* 0x00000003ff089219 */ /* 0x000fe20000011608 */
[----:B------:R-:W-:-:S03]  /*11b0*/  IMAD R2, R9, R2, R5 ;  /* 0x0000000209027224 */ /* 0x000fc600078e0205 */
[----:B------:R-:W-:-:S05]  /*11c0*/  @!P1 SEL R3, R7, R8, !P0 ;  /* 0x0000000807039207 */ /* 0x000fca0004000000 */
[--C-:B------:R-:W-:Y:S02]  /*11d0*/  @!P1 IMAD.IADD R6, R6, 0x1, -R3.reuse ;  /* 0x0000000106069824 */ /* 0x100fe400078e0a03 */
[----:B------:R-:W-:Y:S01]  /*11e0*/  @!P1 IMAD R3, R2, R11, R3 ;  /* 0x0000000b02039224 */ /* 0x000fe200078e0203 */
[----:B------:R-:W-:Y:S01]  /*11f0*/  IADD3 R2, PT, PT, -R7, RZ, RZ ;  /* 0x000000ff07027210 */ /* 0x000fe20007ffe1ff */
[----:B------:R-:W-:Y:S02]  /*1200*/  @!P1 IMAD R5, R6, R9, R7 ;  /* 0x0000000906059224 */ /* 0x000fe400078e0207 */
[----:B------:R-:W-:Y:S02]  /*1210*/  @!P1 IMAD.MOV.U32 R7, RZ, RZ, R3 ;  /* 0x000000ffff079224 */ /* 0x000fe400078e0003 */
[----:B------:R-:W-:Y:S02]  /*1220*/  IMAD R2, R10, R2, R21 ;  /* 0x000000020a027224 */ /* 0x000fe400078e0215 */
[----:B------:R-:W-:-:S02]  /*1230*/  IMAD R20, R5, R4, R13 ;  /* 0x0000000405147224 */ /* 0x000fc400078e020d */
[----:B------:R-:W-:Y:S02]  /*1240*/  IMAD R21, R7, R10, R2 ;  /* 0x0000000a07157224 */ /* 0x000fe400078e0202 */
.L_x_15:
[----:B------:R-:W1:Y:S01]  /*1250*/  LDCU UR4, c[0x0][0xb30] ;  /* 0x00016600ff0477ac */ /* 0x000e620008000800 */
[----:B------:R-:W2:Y:S08]  /*1260*/  S2UR UR37, SR_CgaCtaId ;  /* 0x00000000002579c3 */ /* 0x000eb00000008800 */
[----:B------:R-:W3:Y:S01]  /*1270*/  LDC R40, c[0x0][0xb24] ;  /* 0x0002c900ff287b82 */ /* 0x000ee20000000800 */
[----:B-1----:R-:W-:-:S09]  /*1280*/  UISETP.NE.AND UP1, UPT, UR4, 0x1, UPT ;  /* 0x000000010400788c */ /* 0x002fd2000bf25270 */
[----:B--2---:R-:W-:Y:S05]  /*1290*/  BRA.U UP1, `(.L_x_16) ;  /* 0x0000000101407547 */ /* 0x004fea000b800000 */
[----:B------:R-:W1:Y:S08]  /*12a0*/  LDC.64 R4, c[0x0][0xb10] ;  /* 0x0002c400ff047b82 */ /* 0x000e700000000a00 */
[----:B------:R-:W2:Y:S08]  /*12b0*/  LDC.64 R2, c[0x0][0xb18] ;  /* 0x0002c600ff027b82 */ /* 0x000eb00000000a00 */
[----:B------:R-:W4:Y:S08]  /*12c0*/  LDC R6, c[0x0][0xb20] ;  /* 0x0002c800ff067b82 */ /* 0x000f300000000800 */
[----:B------:R-:W3:Y:S01]  /*12d0*/  LDC R8, c[0x0][0xb0c] ;  /* 0x0002c300ff087b82 */ /* 0x000ee20000000800 */
[----:B-1----:R-:W-:-:S05]  /*12e0*/  IMAD.HI.U32 R4, R21, R4, RZ ;  /* 0x0000000415047227 */ /* 0x002fca00078e00ff */
[----:B------:R-:W-:Y:S01]  /*12f0*/  SHF.R.U32.HI R4, RZ, R5, R4 ;  /* 0x00000005ff047219 */ /* 0x000fe20000011604 */
[----:B--2---:R-:W-:Y:S01]  /*1300*/  IMAD.HI.U32 R3, R20, R3, RZ ;  /* 0x0000000314037227 */ /* 0x004fe200078e00ff */
[----:B------:R-:W-:-:S04]  /*1310*/  ISETP.NE.AND P0, PT, R2, 0x1, PT ;  /* 0x000000010200780c */ /* 0x000fc80003f05270 */
[----:B----4-:R-:W-:-:S04]  /*1320*/  SHF.R.U32.HI R3, RZ, R6, R3 ;  /* 0x00000006ff037219 */ /* 0x010fc80000011603 */
[----:B------:R-:W-:Y:S02]  /*1330*/  SEL R3, R20, R3, !P0 ;  /* 0x0000000314037207 */ /* 0x000fe40004000000 */
[----:B---3--:R-:W-:-:S04]  /*1340*/  ISETP.NE.AND P1, PT, R8, 0x1, PT ;  /* 0x000000010800780c */ /* 0x008fc80003f25270 */
[----:B------:R-:W-:-:S05]  /*1350*/  SEL R4, R21, R4, !P1 ;  /* 0x0000000415047207 */ /* 0x000fca0004800000 */
[----:B------:R-:W-:Y:S02]  /*1360*/  IMAD.IADD R5, R3, 0x1, -R4 ;  /* 0x0000000103057824 */ /* 0x000fe400078e0a04 */
[----:B------:R-:W-:Y:S02]  /*1370*/  IMAD.IADD R3, R4, 0x1, -R3 ;  /* 0x0000000104037824 */ /* 0x000fe400078e0a03 */
[----:B------:R-:W-:Y:S02]  /*1380*/  IMAD R21, R5, R8, R21 ;  /* 0x0000000805157224 */ /* 0x000fe400078e0215 */
[----:B------:R-:W-:-:S07]  /*1390*/  IMAD R20, R3, R2, R20 ;  /* 0x0000000203147224 */ /* 0x000fce00078e0214 */
.L_x_16:
[----:B------:R-:W-:Y:S01]  /*13a0*/  BAR.SYNC.DEFER_BLOCKING 0x0 ;  /* 0x0000000000007b1d */ /* 0x000fe20000010000 */
[----:B------:R-:W-:Y:S01]  /*13b0*/  UISETP.NE.AND UP1, UPT, UR8, 0x2, UPT ;  /* 0x000000020800788c */ /* 0x000fe2000bf25270 */
[----:B------:R-:W-:Y:S02]  /*13c0*/  ISETP.NE.OR P5, PT, R0, 0x2, !P5 ;  /* 0x000000020000780c */ /* 0x000fe40006fa5670 */
[----:B------:R-:W-:-:S06]  /*13d0*/  LOP3.LUT R2, R108, 0x1f, RZ, 0xc0, !PT ;  /* 0x0000001f6c027812 */ /* 0x000fcc00078ec0ff */
[----:B------:R-:W-:Y:S05]  /*13e0*/  BRA.U UP1, `(.L_x_17) ;  /* 0x0000001101f07547 */ /* 0x000fea000b800000 */
[----:B------:R-:W1:Y:S01]  /*13f0*/  LDCU UR13, c[0x0][0x38c] ;  /* 0x00007180ff0d77ac */ /* 0x000e620008000800 */
[----:B------:R-:W2:Y:S01]  /*1400*/  LDC R9, c[0x0][0x370] ;  /* 0x0000dc00ff097b82 */ /* 0x000ea20000000800 */
[----:B------:R-:W-:Y:S01]  /*1410*/  PLOP3.LUT P1, PT, PT, PT, UP2, 0x80, 0x8 ;  /* 0x000000000008781c */ /* 0x000fe20003f2f028 */
[----:B------:R-:W-:Y:S01]  /*1420*/  HFMA2 R12, -RZ, RZ, 0, 0 ;  /* 0x00000000ff0c7431 */ /* 0x000fe200000001ff */
[----:B------:R-:W-:Y:S01]  /*1430*/  ISETP.EQ.OR P4, PT, R2, RZ, P5 ;  /* 0x000000ff0200720c */ /* 0x000fe20002f82670 */
[----:B------:R-:W-:Y:S01]  /*1440*/  IMAD.MOV.U32 R15, RZ, RZ, 0x1 ;  /* 0x00000001ff0f7424 */ /* 0x000fe200078e00ff */
[----:B------:R-:W-:Y:S01]  /*1450*/  PLOP3.LUT P1, PT, P1, PT, PT, 0x8, 0x80 ;  /* 0x000000000080781c */ /* 0x000fe20000f2e170 */
[----:B------:R-:W-:Y:S01]  /*1460*/  IMAD.MOV.U32 R14, RZ, RZ, RZ ;  /* 0x000000ffff0e7224 */ /* 0x000fe200078e00ff */
[----:B------:R-:W-:Y:S01]  /*1470*/  MOV R8, 0x1 ;  /* 0x0000000100087802 */ /* 0x000fe20000000f00 */
[----:B------:R-:W4:Y:S01]  /*1480*/  LDC R0, c[0x0][0x374] ;  /* 0x0000dd00ff007b82 */ /* 0x000f220000000800 */
[----:B------:R-:W-:Y:S01]  /*1490*/  IMAD.MOV.U32 R10, RZ, RZ, RZ ;  /* 0x000000ffff0a7224 */ /* 0x000fe200078e00ff */
[----:B------:R-:W2:Y:S01]  /*14a0*/  LDCU.64 UR22, c[0x0][0x348] ;  /* 0x00006900ff1677ac */ /* 0x000ea20008000a00 */
[----:B------:R-:W-:Y:S01]  /*14b0*/  UMOV UR6, URZ ;  /* 0x000000ff00067c82 */ /* 0x000fe20008000000 */
[----:B-1----:R-:W-:-:S04]  /*14c0*/  UIADD3 UR5, UPT, UPT, UR13, 0x7f, URZ ;  /* 0x0000007f0d057890 */ /* 0x002fc8000fffe0ff */
[----:B------:R-:W-:-:S04]  /*14d0*/  USHF.R.S32.HI UR4, URZ, 0x1f, UR5 ;  /* 0x0000001fff047899 */ /* 0x000fc80008011405 */
[----:B------:R-:W-:-:S04]  /*14e0*/  ULEA.HI UR4, UR4, UR5, URZ, 0x7 ;  /* 0x0000000504047291 */ /* 0x000fc8000f8f38ff */
[----:B------:R-:W-:Y:S02]  /*14f0*/  USHF.R.S32.HI UR15, URZ, 0x7, UR4 ;  /* 0x00000007ff0f7899 */ /* 0x000fe40008011404 */
[----:B------:R-:W-:Y:S02]  /*1500*/  UIADD3 UR4, UPT, UPT, UR13, -0x1, URZ ;  /* 0xffffffff0d047890 */ /* 0x000fe4000fffe0ff */
[----:B------:R-:W-:Y:S02]  /*1510*/  UISETP.LT.U32.AND UP0, UPT, UR15, 0x8, UPT ;  /* 0x000000080f00788c */ /* 0x000fe4000bf01070 */
[----:B------:R-:W-:Y:S02]  /*1520*/  UISETP.GE.U32.AND UP1, UPT, UR4, -0xff, UPT ;  /* 0xffffff010400788c */ /* 0x000fe4000bf26070 */
[----:B------:R-:W-:Y:S02]  /*1530*/  USEL UR14, UR15, 0x8, UP0 ;  /* 0x000000080f0e7887 */ /* 0x000fe40008000000 */
[----:B------:R-:W-:-:S02]  /*1540*/  UIADD3 UR13, UPT, UPT, UR13, 0xfe, URZ ;  /* 0x000000fe0d0d7890 */ /* 0x000fc4000fffe0ff */
[----:B------:R-:W-:Y:S02]  /*1550*/  UIADD3 UR5, UPT, UPT, UR14, -0x1, URZ ;  /* 0xffffffff0e057890 */ /* 0x000fe4000fffe0ff */
[----:B------:R-:W-:-:S03]  /*1560*/  UIADD3 UR7, UPT, UPT, UR15, -UR14, URZ ;  /* 0x8000000e0f077290 */ /* 0x000fc6000fffe0ff */
[----:B------:R-:W-:-:S04]  /*1570*/  @UP1 UIADD3 UR5, UPT, UPT, UR14, URZ, URZ ;  /* 0x000000ff0e051290 */ /* 0x000fc8000fffe0ff */
[----:B--2---:R-:W-:-:S12]  /*1580*/  UIADD3 UR5, UPT, UPT, UR5, 0x1, URZ ;  /* 0x0000000105057890 */ /* 0x004fd8000fffe0ff */
.L_x_35:
[----:B------:R-:W-:Y:S01]  /*1590*/  UISETP.NE.AND UP0, UPT, UR37, URZ, UPT ;  /* 0x000000ff2500728c */ /* 0x000fe2000bf05270 */
[----:B------:R-:W1:Y:S08]  /*15a0*/  S2UR UR37, SR_CgaCtaId ;  /* 0x00000000002579c3 */ /* 0x000e700000008800 */
[----:B------:R-:W-:Y:S05]  /*15b0*/  BRA.U UP0, `(.L_x_18) ;  /* 0x0000000100347547 */ /* 0x000fea000b800000 */
[----:B------:R-:W2:Y:S01]  /*15c0*/  S2R R2, SR_CgaCtaId ;  /* 0x0000000000027919 */ /* 0x000ea20000008800 */
[----:B------:R-:W-:-:S04]  /*15d0*/  MOV R3, 0x400 ;  /* 0x0000040000037802 */ /* 0x000fc80000000f00 */
[----:B--2---:R-:W-:Y:S02]  /*15e0*/  LEA R3, R2, R3, 0x18 ;  /* 0x0000000302037211 */ /* 0x004fe400078ec0ff */
[----:B------:R-:W-:-:S03]  /*15f0*/  SHF.L.U32 R2, R8, 0x1f, RZ ;  /* 0x0000001f08027819 */ /* 0x000fc600000006ff */
[----:B------:R-:W-:-:S04]  /*1600*/  IMAD R3, R10, 0x8, R3 ;  /* 0x000000080a037824 */ /* 0x000fc800078e0203 */
[----:B------:R-:W2:Y:S02]  /*1610*/  SYNCS.PHASECHK.TRANS64.TRYWAIT P0, [R3+URZ+0x120], R2 ;  /* 0x00012002030075a7 */ /* 0x000ea400080011ff */
[----:B--2---:R-:W-:Y:S05]  /*1620*/  @!P0 BRA `(.L_x_19) ;  /* 0x0000005c00888947 */ /* 0x004fea0003800000 */
.L_x_109:
[----:B------:R-:W-:Y:S01]  /*1630*/  VIADD R10, R10, 0x1 ;  /* 0x000000010a0a7836 */ /* 0x000fe20000000000 */
[----:B------:R2:W-:Y:S04]  /*1640*/  SYNCS.ARRIVE.TRANS64.A1T0 RZ, [R3+URZ+0x110], RZ ;  /* 0x000110ff03ff79a7 */ /* 0x0005e800081000ff */
[----:B------:R-:W-:-:S04]  /*1650*/  ISETP.NE.AND P0, PT, R10, 0x2, PT ;  /* 0x000000020a00780c */ /* 0x000fc80003f05270 */
[----:B------:R-:W-:Y:S02]  /*1660*/  SEL R10, R10, RZ, P0 ;  /* 0x000000ff0a0a7207 */ /* 0x000fe40000000000 */
[----:B--2---:R-:W-:-:S04]  /*1670*/  SEL R3, RZ, 0x1, P0 ;  /* 0x00000001ff037807 */ /* 0x004fc80000000000 */
[----:B------:R-:W-:-:S07]  /*1680*/  LOP3.LUT R8, R8, R3, RZ, 0x3c, !PT ;  /* 0x0000000308087212 */ /* 0x000fce00078e3cff */
.L_x_18:
[----:B------:R-:W-:Y:S01]  /*1690*/  UMOV UR4, 0x400 ;  /* 0x0000040000047882 */ /* 0x000fe20000000000 */
[----:B------:R-:W-:Y:S01]  /*16a0*/  SHF.L.U32 R2, R15, 0x1f, RZ ;  /* 0x0000001f0f027819 */ /* 0x000fe200000006ff */
[----:B-1----:R-:W-:Y:S01]  /*16b0*/  ULEA UR4, UR37, UR4, 0x18 ;  /* 0x0000000425047291 */ /* 0x002fe2000f8ec0ff */
[----:B------:R-:W-:Y:S01]  /*16c0*/  R2UR UR34, R21 ;  /* 0x00000000152272ca */ /* 0x000fe200000e0000 */
[----:B------:R-:W-:Y:S01]  /*16d0*/  UISETP.GE.U32.AND UP0, UPT, UR13, 0xff, UPT ;  /* 0x000000ff0d00788c */ /* 0x000fe2000bf06070 */
[----:B------:R-:W-:Y:S01]  /*16e0*/  R2UR UR11, R20 ;  /* 0x00000000140b72ca */ /* 0x000fe200000e0000 */
[----:B------:R-:W-:Y:S01]  /*16f0*/  ULEA UR8, UR6, UR4, 0x3 ;  /* 0x0000000406087291 */ /* 0x000fe2000f8e18ff */
[----:B------:R-:W-:-:S08]  /*1700*/  UMOV UR24, URZ ;  /* 0x000000ff00187c82 */ /* 0x000fd00008000000 */
[----:B------:R1:W2:Y:S01]  /*1710*/  SYNCS.PHASECHK.TRANS64.TRYWAIT P0, [UR8+0x40], R2 ;  /* 0x00004002ff0075a7 */ /* 0x0002a20008001108 */
[----:B------:R-:W-:Y:S02]  /*1720*/  USHF.L.U32 UR34, UR34, 0x6, URZ ;  /* 0x0000000622227899 */ /* 0x000fe400080006ff */
[----:B------:R-:W-:Y:S01]  /*1730*/  USHF.L.U32 UR11, UR11, 0x7, URZ ;  /* 0x000000070b0b7899 */ /* 0x000fe200080006ff */
[----:B------:R-:W-:Y:S11]  /*1740*/  BRA.U !UP0, `(.L_x_20) ;  /* 0x0000000108a87547 */ /* 0x000ff6000b800000 */
[----:B------:R-:W-:Y:S01]  /*1750*/  UMOV UR16, URZ ;  /* 0x000000ff00107c82 */ /* 0x000fe20008000000 */
[----:B------:R-:W-:-:S05]  /*1760*/  UMOV UR17, UR6 ;  /* 0x0000000600117c82 */ /* 0x000fca0008000000 */
.L_x_25:
[----:B-1----:R-:W-:Y:S01]  /*1770*/  ULEA UR33, UR17, UR4, 0x3 ;  /* 0x0000000411217291 */ /* 0x002fe2000f8e18ff */
[----:B--2---:R-:W-:Y:S01]  /*1780*/  @!P5 MOV R3, 0x6000 ;  /* 0x000060000003d802 */ /* 0x004fe20000000f00 */
[----:B--2---:R-:W-:Y:S10]  /*1790*/  @P0 BRA `(.L_x_21) ;  /* 0x00000000000c0947 */ /* 0x004ff40003800000 */
[----:B------:R-:W-:-:S04]  /*17a0*/  SHF.L.U32 R5, R15, 0x1f, RZ ;  /* 0x0000001f0f057819 */ /* 0x000fc800000006ff */
[----:B------:R-:W2:Y:S02]  /*17b0*/  SYNCS.PHASECHK.TRANS64.TRYWAIT P0, [UR33+0x40], R5 ;  /* 0x00004005ff0075a7 */ /* 0x000ea40008001121 */
[----:B--2---:R-:W-:Y:S05]  /*17c0*/  @!P0 BRA `(.L_x_22) ;  /* 0x0000005c00348947 */ /* 0x004fea0003800000 */
.L_x_21:
[----:B------:R2:W-:Y:S01]  /*17d0*/  @!P5 SYNCS.ARRIVE.TRANS64 RZ, [UR33], R3 ;  /* 0x00000003ffffd9a7 */ /* 0x0005e20008000021 */
[----:B------:R-:W-:Y:S04]  /*17e0*/  BSSY.RECONVERGENT B0, `(.L_x_23) ;  /* 0x0000003000007945 */ /* 0x000fe80003800200 */
[----:B------:R-:W-:Y:S05]  /*17f0*/  @P4 BRA `(.L_x_24) ;  /* 0x0000000000044947 */ /* 0x000fea0003800000 */
[----:B------:R-:W-:Y:S05]  /*1800*/  BPT.TRAP 0x1 ;  /* 0x000000040000795c */ /* 0x000fea0000300000 */
.L_x_24:
[----:B------:R-:W-:Y:S05]  /*1810*/  BSYNC.RECONVERGENT B0 ;  /* 0x0000000000007941 */ /* 0x000fea0003800200 */
.L_x_23:
[----:B------:R-:W-:Y:S02]  /*1820*/  UIADD3 UR6, UPT, UPT, UR17, 0x1, URZ ;  /* 0x0000000111067890 */ /* 0x000fe4000fffe0ff */
[----:B------:R-:W-:Y:S02]  /*1830*/  ULEA UR32, UR17, UR4, 0xd ;  /* 0x0000000411207291 */ /* 0x000fe4000f8e68ff */
[----:B------:R-:W-:Y:S02]  /*1840*/  UISETP.NE.AND UP0, UPT, UR6, 0x8, UPT ;  /* 0x000000080600788c */ /* 0x000fe4000bf05270 */
[----:B------:R-:W-:Y:S02]  /*1850*/  UIADD3 UR26, UP1, UPT, UR22, 0x80, URZ ;  /* 0x00000080161a7890 */ /* 0x000fe4000ff3e0ff */
[----:B------:R-:W-:Y:S02]  /*1860*/  USEL UR9, URZ, 0x1, UP0 ;  /* 0x00000001ff097887 */ /* 0x000fe40008000000 */
[----:B------:R-:W-:-:S02]  /*1870*/  USEL UR6, UR6, URZ, UP0 ;  /* 0x000000ff06067287 */ /* 0x000fc40008000000 */
[----:B------:R-:W-:Y:S02]  /*1880*/  UIADD3 UR20, UP0, UPT, UR22, 0x180, URZ ;  /* 0x0000018016147890 */ /* 0x000fe4000ff1e0ff */
[----:B------:R-:W-:Y:S01]  /*1890*/  ULEA UR8, UR6, UR4, 0x3 ;  /* 0x0000000406087291 */ /* 0x000fe2000f8e18ff */
[----:B------:R-:W-:Y:S01]  /*18a0*/  LOP3.LUT R15, R15, UR9, RZ, 0x3c, !PT ;  /* 0x000000090f0f7c12 */ /* 0x000fe2000f8e3cff */
[----:B------:R-:W-:Y:S02]  /*18b0*/  USHF.L.U32 UR35, UR16, 0x7, URZ ;  /* 0x0000000710237899 */ /* 0x000fe400080006ff */
[----:B------:R-:W-:Y:S01]  /*18c0*/  UIADD3.X UR27, UPT, UPT, URZ, UR23, URZ, UP1, !UPT ;  /* 0x00000017ff1b7290 */ /* 0x000fe20008ffe4ff */
[----:B-1----:R-:W-:Y:S01]  /*18d0*/  SHF.L.U32 R2, R15, 0x1f, RZ ;  /* 0x0000001f0f027819 */ /* 0x002fe200000006ff */
[----:B------:R-:W-:Y:S02]  /*18e0*/  UIADD3 UR32, UPT, UPT, UR32, 0x4400, URZ ;  /* 0x0000440020207890 */ /* 0x000fe4000fffe0ff */
[----:B------:R-:W-:Y:S01]  /*18f0*/  UIADD3.X UR21, UPT, UPT, URZ, UR23, URZ, UP0, !UPT ;  /* 0x00000017ff157290 */ /* 0x000fe200087fe4ff */
[----:B------:R1:W1:Y:S01]  /*1900*/  SYNCS.PHASECHK.TRANS64.TRYWAIT P0, [UR8+0x40], R2 ;  /* 0x00004002ff0075a7 */ /* 0x0002620008001108 */
[----:B------:R-:W-:Y:S01]  /*1910*/  ULEA UR8, UR17, UR4, 0xe ;  /* 0x0000000411087291 */ /* 0x000fe2000f8e70ff */
[----:B------:R-:W-:Y:S01]  /*1920*/  UMOV UR18, 0x0 ;  /* 0x0000000000127882 */ /* 0x000fe20000000000 */
[----:B------:R-:W-:-:S02]  /*1930*/  UMOV UR19, 0x10000000 ;  /* 0x1000000000137882 */ /* 0x000fc40000000000 */
[----:B------:R-:W-:Y:S01]  /*1940*/  UIADD3 UR8, UPT, UPT, UR8, 0x14400, URZ ;  /* 0x0001440008087890 */ /* 0x000fe2000fffe0ff */
[----:B------:R1:W-:Y:S01]  /*1950*/  UTMALDG.3D [UR32], [UR26], desc[UR18] ;  /* 0x000012201a0075b4 */ /* 0x0003e20008011000 */
[----:B------:R-:W-:Y:S01]  /*1960*/  UMOV UR12, UR36 ;  /* 0x00000024000c7c82 */ /* 0x000fe20008000000 */
[----:B------:R-:W-:Y:S01]  /*1970*/  UMOV UR9, UR33 ;  /* 0x0000002100097c82 */ /* 0x000fe20008000000 */
[----:B------:R-:W-:Y:S01]  /*1980*/  UMOV UR10, UR35 ;  /* 0x00000023000a7c82 */ /* 0x000fe20008000000 */
[----:B------:R-:W-:Y:S01]  /*1990*/  UIADD3 UR16, UPT, UPT, UR16, 0x1, URZ ;  /* 0x0000000110107890 */ /* 0x000fe2000fffe0ff */
[----:B------:R-:W-:Y:S01]  /*19a0*/  UMOV UR24, UR5 ;  /* 0x0000000500187c82 */ /* 0x000fe20008000000 */
[----:B------:R-:W-:Y:S02]  /*19b0*/  UMOV UR17, UR6 ;  /* 0x0000000600117c82 */ /* 0x000fe40008000000 */
[----:B------:R1:W-:Y:S01]  /*19c0*/  UTMALDG.3D [UR8], [UR20], desc[UR18] ;  /* 0x00001208140075b4 */ /* 0x0003e20008011000 */
[----:B------:R-:W-:-:S09]  /*19d0*/  UISETP.NE.AND UP0, UPT, UR16, UR5, UPT ;  /* 0x000000051000728c */ /* 0x000fd2000bf05270 */
[----:B------:R-:W-:Y:S05]  /*19e0*/  BRA.U UP0, `(.L_x_25) ;  /* 0xfffffffd00607547 */ /* 0x000fea000b83ffff */
.L_x_20:
[----:B-1----:R-:W-:Y:S01]  /*19f0*/  ULEA UR8, UR6, UR4, 0x3 ;  /* 0x0000000406087291 */ /* 0x002fe2000f8e18ff */
[----:B------:R-:W-:Y:S01]  /*1a00*/  SHF.L.U32 R2, R15, 0x1f, RZ ;  /* 0x0000001f0f027819 */ /* 0x000fe200000006ff */
[----:B------:R-:W-:Y:S01]  /*1a10*/  @!P1 SYNCS.ARRIVE.TRANS64.A1T0 RZ, [UR4+0xa8], RZ ;  /* 0x0000a8ffffff99a7 */ /* 0x000fe20008100004 */
[----:B------:R-:W-:-:S06]  /*1a20*/  UISETP.GT.AND UP0, UPT, UR15, UR14, UPT ;  /* 0x0000000e0f00728c */ /* 0x000fcc000bf04270 */
[----:B--2---:R1:W2:Y:S03]  /*1a30*/  SYNCS.PHASECHK.TRANS64.TRYWAIT P0, [UR8+0x40], R2 ;  /* 0x00004002ff0075a7 */ /* 0x0042a60008001108 */
[----:B------:R-:W-:Y:S05]  /*1a40*/  BRA.U !UP0, `(.L_x_26) ;  /* 0x0000000108ac7547 */ /* 0x000fea000b800000 */
[----:B------:R-:W-:Y:S01]  /*1a50*/  UIADD3 UR21, UPT, UPT, UR7, UR24, URZ ;  /* 0x0000001807157290 */ /* 0x000fe2000fffe0ff */
[----:B------:R-:W-:-:S11]  /*1a60*/  UMOV UR25, UR6 ;  /* 0x0000000600197c82 */ /* 0x000fd60008000000 */
.L_x_31:
[----:B-1----:R-:W-:Y:S01]  /*1a70*/  ULEA UR17, UR25, UR4, 0x3 ;  /* 0x0000000419117291 */ /* 0x002fe2000f8e18ff */
[----:B--2---:R-:W-:Y:S01]  /*1a80*/  @!P5 MOV R3, 0x6000 ;  /* 0x000060000003d802 */ /* 0x004fe20000000f00 */
[----:B--2---:R-:W-:Y:S10]  /*1a90*/  @P0 BRA `(.L_x_27) ;  /* 0x00000000000c0947 */ /* 0x004ff40003800000 */
[----:B------:R-:W-:-:S04]  /*1aa0*/  SHF.L.U32 R5, R15, 0x1f, RZ ;  /* 0x0000001f0f057819 */ /* 0x000fc800000006ff */
[----:B------:R-:W2:Y:S02]  /*1ab0*/  SYNCS.PHASECHK.TRANS64.TRYWAIT P0, [UR17+0x40], R5 ;  /* 0x00004005ff0075a7 */ /* 0x000ea40008001111 */
[----:B--2---:R-:W-:Y:S05]  /*1ac0*/  @!P0 BRA `(.L_x_28) ;  /* 0x00000058008c8947 */ /* 0x004fea0003800000 */
.L_x_27:
[----:B------:R2:W-:Y:S01]  /*1ad0*/  @!P5 SYNCS.ARRIVE.TRANS64 RZ, [UR17], R3 ;  /* 0x00000003ffffd9a7 */ /* 0x0005e20008000011 */
[----:B------:R-:W-:Y:S04]  /*1ae0*/  BSSY.RECONVERGENT B0, `(.L_x_29) ;  /* 0x0000003000007945 */ /* 0x000fe80003800200 */
[----:B------:R-:W-:Y:S05]  /*1af0*/  @P4 BRA `(.L_x_30) ;  /* 0x0000000000044947 */ /* 0x000fea0003800000 */
[----:B------:R-:W-:Y:S05]  /*1b00*/  BPT.TRAP 0x1 ;  /* 0x000000040000795c */ /* 0x000fea0000300000 */
.L_x_30:
[----:B------:R-:W-:Y:S05]  /*1b10*/  BSYNC.RECONVERGENT B0 ;  /* 0x0000000000007941 */ /* 0x000fea0003800200 */
.L_x_29:
        /* <DEDUP_REMOVED lines=10> */
[----:B------:R-:W-:Y:S01]  /*1bc0*/  UIADD3 UR16, UPT, UPT, UR16, 0x4400, URZ ;  /* 0x0000440010107890 */ /* 0x000fe2000fffe0ff */
[----:B-1----:R-:W-:Y:S01]  /*1bd0*/  SHF.L.U32 R2, R15, 0x1f, RZ ;  /* 0x0000001f0f027819 */ /* 0x002fe200000006ff */
[----:B------:R-:W-:Y:S02]  /*1be0*/  UIADD3.X UR31, UPT, UPT, URZ, UR23, URZ, UP1, !UPT ;  /* 0x00000017ff1f7290 */ /* 0x000fe40008ffe4ff */
[----:B------:R-:W-:Y:S01]  /*1bf0*/  UIADD3.X UR29, UPT, UPT, URZ, UR23, URZ, UP0, !UPT ;  /* 0x00000017ff1d7290 */ /* 0x000fe200087fe4ff */
[----:B------:R1:W1:Y:S01]  /*1c00*/  SYNCS.PHASECHK.TRANS64.TRYWAIT P0, [UR8+0x40], R2 ;  /* 0x00004002ff0075a7 */ /* 0x0002620008001108 */
[----:B------:R-:W-:Y:S01]  /*1c10*/  ULEA UR8, UR25, UR4, 0xe ;  /* 0x0000000419087291 */ /* 0x000fe2000f8e70ff */
[----:B------:R-:W-:Y:S01]  /*1c20*/  UMOV UR26, 0x0 ;  /* 0x00000000001a7882 */ /* 0x000fe20000000000 */
[----:B------:R-:W-:-:S02]  /*1c30*/  UMOV UR27, 0x10000000 ;  /* 0x10000000001b7882 */ /* 0x000fc40000000000 */
[----:B------:R-:W-:Y:S01]  /*1c40*/  UIADD3 UR8, UPT, UPT, UR8, 0x14400, URZ ;  /* 0x0001440008087890 */ /* 0x000fe2000fffe0ff */
[----:B------:R-:W-:Y:S01]  /*1c50*/  UMOV UR18, UR34 ;  /* 0x0000002200127c82 */ /* 0x000fe20008000000 */
[----:B------:R-:W-:Y:S01]  /*1c60*/  UMOV UR20, UR36 ;  /* 0x0000002400147c82 */ /* 0x000fe20008000000 */
[----:B------:R-:W-:Y:S01]  /*1c70*/  UMOV UR12, UR36 ;  /* 0x00000024000c7c82 */ /* 0x000fe20008000000 */
[----:B------:R-:W-:Y:S01]  /*1c80*/  UMOV UR9, UR17 ;  /* 0x0000001100097c82 */ /* 0x000fe20008000000 */
[----:B------:R-:W-:Y:S01]  /*1c90*/  UMOV UR10, UR19 ;  /* 0x00000013000a7c82 */ /* 0x000fe20008000000 */
[----:B------:R1:W-:Y:S01]  /*1ca0*/  UTMALDG.3D [UR16], [UR30], desc[UR26] ;  /* 0x00001a101e0075b4 */ /* 0x0003e20008011000 */
[----:B------:R-:W-:Y:S01]  /*1cb0*/  UIADD3 UR24, UPT, UPT, UR24, 0x1, URZ ;  /* 0x0000000118187890 */ /* 0x000fe2000fffe0ff */
[----:B------:R-:W-:-:S03]  /*1cc0*/  UMOV UR25, UR6 ;  /* 0x0000000600197c82 */ /* 0x000fc60008000000 */
[----:B------:R-:W-:Y:S01]  /*1cd0*/  UISETP.NE.AND UP0, UPT, UR24, UR21, UPT ;  /* 0x000000151800728c */ /* 0x000fe2000bf05270 */
[----:B------:R1:W-:Y:S08]  /*1ce0*/  UTMALDG.3D [UR8], [UR28], desc[UR26] ;  /* 0x00001a081c0075b4 */ /* 0x0003f00008011000 */
[----:B------:R-:W-:Y:S05]  /*1cf0*/  BRA.U UP0, `(.L_x_31) ;  /* 0xfffffffd005c7547 */ /* 0x000fea000b83ffff */
.L_x_26:
[----:B-1----:R-:W-:Y:S01]  /*1d00*/  LEA R2, R14, UR4, 0x3 ;  /* 0x000000040e027c11 */ /* 0x002fe2000f8e18ff */
[----:B------:R-:W-:Y:S01]  /*1d10*/  NOP ;  /* 0x0000000000007918 */ /* 0x000fe20000000000 */
[----:B--2---:R-:W-:Y:S02]  /*1d20*/  SHF.L.U32 R3, R12, 0x1f, RZ ;  /* 0x0000001f0c037819 */ /* 0x004fe400000006ff */
[----:B------:R-:W-:Y:S02]  /*1d30*/  LEA R4, R14, UR4, 0x4 ;  /* 0x000000040e047c11 */ /* 0x000fe4000f8e20ff */
[----:B------:R-:W1:Y:S02]  /*1d40*/  SYNCS.PHASECHK.TRANS64.TRYWAIT P0, [R2+URZ+0xb0], R3 ;  /* 0x0000b003020075a7 */ /* 0x000e6400080011ff */
[----:B-1----:R-:W-:Y:S05]  /*1d50*/  @!P0 BRA `(.L_x_32) ;  /* 0x0000005800008947 */ /* 0x002fea0003800000 */
.L_x_112:
[----:B------:R-:W2:Y:S01]  /*1d60*/  LDS.128 R4, [R4+0x140] ;  /* 0x0001400004047984 */ /* 0x000ea20000000c00 */
[----:B---3--:R-:W-:Y:S01]  /*1d70*/  ISETP.GE.AND P0, PT, R40, 0x1, PT ;  /* 0x000000012800780c */ /* 0x008fe20003f06270 */
[----:B-1----:R-:W-:Y:S01]  /*1d80*/  VIADD R2, R2, 0xc0 ;  /* 0x000000c002027836 */ /* 0x002fe20000000000 */
[----:B------:R-:W-:Y:S01]  /*1d90*/  @!PT LDS RZ, [RZ] ;  /* 0x00000000fffff984 */ /* 0x000fe20000000800 */
[----:B------:R-:W-:Y:S01]  /*1da0*/  @!PT LDS RZ, [RZ] ;  /* 0x00000000fffff984 */ /* 0x000fe20000000800 */
[----:B------:R-:W-:Y:S01]  /*1db0*/  @!PT LDS RZ, [RZ] ;  /* 0x00000000fffff984 */ /* 0x000fe20000000800 */
[----:B------:R-:W-:Y:S01]  /*1dc0*/  @!PT LDS RZ, [RZ] ;  /* 0x00000000fffff984 */ /* 0x000fe20000000800 */
[----:B------:R1:W-:Y:S06]  /*1dd0*/  MEMBAR.ALL.CTA ;  /* 0x0000000000007992 */ /* 0x0003ec0000008000 */
[----:B-1----:R-:W1:Y:S01]  /*1de0*/  FENCE.VIEW.ASYNC.S ;  /* 0x00000000000073c6 */ /* 0x002e620000000000 */
[----:B------:R-:W-:-:S04]  /*1df0*/  PRMT R2, RZ, 0x654, R2 ;  /* 0x00000654ff027816 */ /* 0x000fc80000000002 */
[----:B-1----:R1:W-:Y:S01]  /*1e00*/  SYNCS.ARRIVE.TRANS64.RED.A1T0 RZ, [R2+URZ], RZ ;  /* 0x000000ff02ff79a7 */ /* 0x0023e200081004ff */
[----:B--2---:R-:W-:-:S13]  /*1e10*/  LOP3.LUT P2, RZ, R6, 0x1, RZ, 0xc0, !PT ;  /* 0x0000000106ff7812 */ /* 0x004fda000784c0ff */
[----:B------:R-:W-:Y:S01]  /*1e20*/  @P2 SHF.R.U32.HI R3, RZ, 0x10, R5 ;  /* 0x00000010ff032819 */ /* 0x000fe20000011605 */
[----:B------:R-:W-:Y:S01]  /*1e30*/  VOTEU.ANY UP0, P2 ;  /* 0x0000000000ff7886 */ /* 0x000fe20001000100 */
[----:B------:R-:W-:Y:S02]  /*1e40*/  @P2 MOV R13, R4 ;  /* 0x00000004000d2202 */ /* 0x000fe40000000f00 */
[----:B------:R-:W-:Y:S02]  /*1e50*/  @P2 R2UR.BROADCAST UR8, R3 ;  /* 0x00000000030822ca */ /* 0x000fe400008e0000 */
[----:B------:R-:W-:-:S11]  /*1e60*/  @P2 LOP3.LUT R11, R5, 0xffff, RZ, 0xc0, !PT ;  /* 0x0000ffff050b2812 */ /* 0x000fd600078ec0ff */
[----:B------:R-:W-:Y:S01]  /*1e70*/  @UP0 UMOV UR36, UR8 ;  /* 0x0000000800240c82 */ /* 0x000fe20008000000 */
[----:B-1----:R-:W-:Y:S05]  /*1e80*/  @!P0 BRA `(.L_x_33) ;  /* 0x0000000000b88947 */ /* 0x002fea0003800000 */
[----:B------:R-:W4:Y:S01]  /*1e90*/  LDC.64 R4, c[0x0][0xb18] ;  /* 0x0002c600ff047b82 */ /* 0x000f220000000a00 */
[----:B------:R-:W-:-:S07]  /*1ea0*/  ISETP.NE.AND P3, PT, R40, 0x1, PT ;  /* 0x000000012800780c */ /* 0x000fce0003f65270 */
[----:B------:R-:W1:Y:S08]  /*1eb0*/  LDC.64 R6, c[0x0][0xb10] ;  /* 0x0002c400ff067b82 */ /* 0x000e700000000a00 */
[----:B------:R-:W2:Y:S08]  /*1ec0*/  LDC R16, c[0x0][0xb20] ;  /* 0x0002c800ff107b82 */ /* 0x000eb00000000800 */
[----:B------:R-:W3:Y:S01]  /*1ed0*/  LDC R18, c[0x0][0xb0c] ;  /* 0x0002c300ff127b82 */ /* 0x000ee20000000800 */
[----:B----4-:R-:W-:Y:S01]  /*1ee0*/  IMAD.HI.U32 R17, R0, R5, RZ ;  /* 0x0000000500117227 */ /* 0x010fe200078e00ff */
[----:B------:R-:W-:-:S03]  /*1ef0*/  ISETP.NE.AND P0, PT, R4, 0x1, PT ;  /* 0x000000010400780c */ /* 0x000fc60003f05270 */
[----:B------:R-:W-:-:S03]  /*1f00*/  IMAD.HI.U32 R5, R11, R5, RZ ;  /* 0x000000050b057227 */ /* 0x000fc600078e00ff */
[----:B------:R-:W4:Y:S01]  /*1f10*/  LDC.64 R2, c[0x0][0xb28] ;  /* 0x0002ca00ff027b82 */ /* 0x000f220000000a00 */
[----:B-1----:R-:W-:-:S04]  /*1f20*/  IMAD.HI.U32 R20, R9, R6, RZ ;  /* 0x0000000609147227 */ /* 0x002fc800078e00ff */
[----:B------:R-:W-:Y:S01]  /*1f30*/  IMAD.HI.U32 R22, R13, R6, RZ ;  /* 0x000000060d167227 */ /* 0x000fe200078e00ff */
[----:B------:R-:W-:Y:S02]  /*1f40*/  SHF.R.U32.HI R20, RZ, R7, R20 ;  /* 0x00000007ff147219 */ /* 0x000fe40000011614 */
[-C--:B--2---:R-:W-:Y:S02]  /*1f50*/  SHF.R.U32.HI R17, RZ, R16.reuse, R17 ;  /* 0x00000010ff117219 */ /* 0x084fe40000011611 */
[----:B------:R-:W-:Y:S02]  /*1f60*/  SHF.R.U32.HI R16, RZ, R16, R5 ;  /* 0x00000010ff107219 */ /* 0x000fe40000011605 */
[----:B------:R-:W-:Y:S02]  /*1f70*/  SEL R17, R0, R17, !P0 ;  /* 0x0000001100117207 */ /* 0x000fe40004000000 */
[----:B------:R-:W-:Y:S02]  /*1f80*/  SHF.R.U32.HI R22, RZ, R7, R22 ;  /* 0x00000007ff167219 */ /* 0x000fe40000011616 */
[----:B---3--:R-:W-:-:S02]  /*1f90*/  ISETP.NE.AND P1, PT, R18, 0x1, PT ;  /* 0x000000011200780c */ /* 0x008fc40003f25270 */
[----:B------:R-:W-:Y:S02]  /*1fa0*/  SEL R5, R11, R16, !P0 ;  /* 0x000000100b057207 */ /* 0x000fe40004000000 */
[----:B------:R-:W-:Y:S02]  /*1fb0*/  SEL R19, R9, R20, !P1 ;  /* 0x0000001409137207 */ /* 0x000fe40004800000 */
[----:B------:R-:W-:Y:S01]  /*1fc0*/  SEL R7, R13, R22, !P1 ;  /* 0x000000160d077207 */ /* 0x000fe20004800000 */
[----:B----4-:R-:W-:-:S04]  /*1fd0*/  IMAD.HI.U32 R20, R17, R2, RZ ;  /* 0x0000000211147227 */ /* 0x010fc800078e00ff */
[----:B------:R-:W-:Y:S01]  /*1fe0*/  IMAD.HI.U32 R6, R19, R2, RZ ;  /* 0x0000000213067227 */ /* 0x000fe200078e00ff */
[----:B------:R-:W-:-:S04]  /*1ff0*/  @P3 SHF.R.U32.HI R17, RZ, R3, R20 ;  /* 0x00000003ff113219 */ /* 0x000fc80000011614 */
        /* <DEDUP_REMOVED lines=8> */
[----:B------:R-:W-:-:S04]  /*2080*/  @!P0 IMAD.HI.U32 R16, R7, R2, RZ ;  /* 0x0000000207108227 */ /* 0x000fc800078e00ff */
[----:B------:R-:W-:Y:S01]  /*2090*/  IMAD.MOV R2, RZ, RZ, -R6 ;  /* 0x000000ffff027224 */ /* 0x000fe200078e0a06 */
[----:B------:R-:W-:-:S03]  /*20a0*/  @!P0 SHF.R.U32.HI R16, RZ, R3, R16 ;  /* 0x00000003ff108219 */ /* 0x000fc60000011610 */
[----:B------:R-:W-:Y:S01]  /*20b0*/  IMAD R2, R40, R2, R5 ;  /* 0x0000000228027224 */ /* 0x000fe200078e0205 */
[----:B------:R-:W-:Y:S02]  /*20c0*/  @!P0 SEL R3, R7, R16, !P3 ;  /* 0x0000001007038207 */ /* 0x000fe40005800000 */
[----:B------:R-:W-:-:S03]  /*20d0*/  IADD3 R16, PT, PT, -R5, RZ, RZ ;  /* 0x000000ff05107210 */ /* 0x000fc60007ffe1ff */
[--C-:B------:R-:W-:Y:S02]  /*20e0*/  @!P0 IMAD.IADD R6, R6, 0x1, -R3.reuse ;  /* 0x0000000106068824 */ /* 0x100fe400078e0a03 */
[----:B------:R-:W-:Y:S01]  /*20f0*/  @!P0 IMAD R3, R2, R19, R3 ;  /* 0x0000001302038224 */ /* 0x000fe200078e0203 */
[----:B------:R-:W-:Y:S01]  /*2100*/  IADD3 R2, PT, PT, -R7, RZ, RZ ;  /* 0x000000ff07027210 */ /* 0x000fe20007ffe1ff */
[----:B------:R-:W-:Y:S02]  /*2110*/  @!P0 IMAD R5, R40, R6, R7 ;  /* 0x0000000628058224 */ /* 0x000fe400078e0207 */
[----:B------:R-:W-:Y:S02]  /*2120*/  IMAD R11, R4, R16, R11 ;  /* 0x00000010040b7224 */ /* 0x000fe400078e020b */
[----:B------:R-:W-:Y:S02]  /*2130*/  @!P0 IMAD.MOV.U32 R7, RZ, RZ, R3 ;  /* 0x000000ffff078224 */ /* 0x000fe400078e0003 */
[----:B------:R-:W-:-:S02]  /*2140*/  IMAD R2, R18, R2, R13 ;  /* 0x0000000212027224 */ /* 0x000fc400078e020d */
[----:B------:R-:W-:Y:S02]  /*2150*/  IMAD R11, R5, R4, R11 ;  /* 0x00000004050b7224 */ /* 0x000fe400078e020b */
[----:B------:R-:W-:Y:S02]  /*2160*/  IMAD R13, R7, R18, R2 ;  /* 0x00000012070d7224 */ /* 0x000fe400078e0202 */
.L_x_33:
[----:B------:R-:W1:Y:S02]  /*2170*/  LDCU UR8, c[0x0][0xb30] ;  /* 0x00016600ff0877ac */ /* 0x000e640008000800 */
[----:B-1----:R-:W-:-:S09]  /*2180*/  UISETP.NE.AND UP0, UPT, UR8, 0x1, UPT ;  /* 0x000000010800788c */ /* 0x002fd2000bf05270 */
[----:B------:R-:W-:Y:S05]  /*2190*/  BRA.U UP0, `(.L_x_34) ;  /* 0x0000000100407547 */ /* 0x000fea000b800000 */
[----:B------:R-:W1:Y:S08]  /*21a0*/  LDC.64 R4, c[0x0][0xb10] ;  /* 0x0002c400ff047b82 */ /* 0x000e700000000a00 */
[----:B------:R-:W2:Y:S08]  /*21b0*/  LDC.64 R2, c[0x0][0xb18] ;  /* 0x0002c600ff027b82 */ /* 0x000eb00000000a00 */
[----:B------:R-:W3:Y:S08]  /*21c0*/  LDC R6, c[0x0][0xb20] ;  /* 0x0002c800ff067b82 */ /* 0x000ef00000000800 */
[----:B------:R-:W4:Y:S01]  /*21d0*/  LDC R16, c[0x0][0xb0c] ;  /* 0x0002c300ff107b82 */ /* 0x000f220000000800 */
[----:B-1----:R-:W-:-:S05]  /*21e0*/  IMAD.HI.U32 R4, R13, R4, RZ ;  /* 0x000000040d047227 */ /* 0x002fca00078e00ff */
[----:B------:R-:W-:Y:S01]  /*21f0*/  SHF.R.U32.HI R4, RZ, R5, R4 ;  /* 0x00000005ff047219 */ /* 0x000fe20000011604 */
[----:B--2---:R-:W-:Y:S01]  /*2200*/  IMAD.HI.U32 R3, R11, R3, RZ ;  /* 0x000000030b037227 */ /* 0x004fe200078e00ff */
[----:B------:R-:W-:-:S04]  /*2210*/  ISETP.NE.AND P0, PT, R2, 0x1, PT ;  /* 0x000000010200780c */ /* 0x000fc80003f05270 */
[----:B---3--:R-:W-:-:S04]  /*2220*/  SHF.R.U32.HI R6, RZ, R6, R3 ;  /* 0x00000006ff067219 */ /* 0x008fc80000011603 */
[----:B------:R-:W-:Y:S02]  /*2230*/  SEL R3, R11, R6, !P0 ;  /* 0x000000060b037207 */ /* 0x000fe40004000000 */
[----:B----4-:R-:W-:-:S04]  /*2240*/  ISETP.NE.AND P1, PT, R16, 0x1, PT ;  /* 0x000000011000780c */ /* 0x010fc80003f25270 */
[----:B------:R-:W-:-:S05]  /*2250*/  SEL R4, R13, R4, !P1 ;  /* 0x000000040d047207 */ /* 0x000fca0004800000 */
[----:B------:R-:W-:Y:S02]  /*2260*/  IMAD.IADD R5, R3, 0x1, -R4 ;  /* 0x0000000103057824 */ /* 0x000fe400078e0a04 */
[----:B------:R-:W-:Y:S02]  /*2270*/  IMAD.IADD R3, R4, 0x1, -R3 ;  /* 0x0000000104037824 */ /* 0x000fe400078e0a03 */
[----:B------:R-:W-:Y:S02]  /*2280*/  IMAD R13, R5, R16, R13 ;  /* 0x00000010050d7224 */ /* 0x000fe400078e020d */
[----:B------:R-:W-:-:S07]  /*2290*/  IMAD R11, R3, R2, R11 ;  /* 0x00000002030b7224 */ /* 0x000fce00078e020b */
.L_x_34:
[----:B------:R-:W-:Y:S01]  /*22a0*/  VIADD R14, R14, 0x1 ;  /* 0x000000010e0e7836 */ /* 0x000fe20000000000 */
[----:B------:R-:W-:Y:S01]  /*22b0*/  PLOP3.LUT P1, PT, PT, PT, PT, 0x80, 0x8 ;  /* 0x000000000008781c */ /* 0x000fe20003f2f070 */
[----:B------:R-:W-:Y:S02]  /*22c0*/  IMAD.IADD R21, R13, 0x1, R96 ;  /* 0x000000010d157824 */ /* 0x000fe400078e0260 */
[----:B------:R-:W-:Y:S01]  /*22d0*/  IMAD.IADD R20, R11, 0x1, R94 ;  /* 0x000000010b147824 */ /* 0x000fe200078e025e */
[----:B------:R-:W-:-:S04]  /*22e0*/  ISETP.NE.AND P0, PT, R14, 0x2, PT ;  /* 0x000000020e00780c */ /* 0x000fc80003f05270 */
[----:B------:R-:W-:Y:S02]  /*22f0*/  SEL R3, RZ, 0x1, P0 ;  /* 0x00000001ff037807 */ /* 0x000fe40000000000 */
[----:B------:R-:W-:Y:S02]  /*2300*/  SEL R14, R14, RZ, P0 ;  /* 0x000000ff0e0e7207 */ /* 0x000fe40000000000 */
[----:B------:R-:W-:Y:S01]  /*2310*/  LOP3.LUT R12, R12, R3, RZ, 0x3c, !PT ;  /* 0x000000030c0c7212 */ /* 0x000fe200078e3cff */
[----:B------:R-:W-:Y:S06]  /*2320*/  @P2 BRA `(.L_x_35) ;  /* 0xfffffff000982947 */ /* 0x000fec000383ffff */
[----:B------:R-:W-:Y:S01]  /*2330*/  UIADD3 UR4, UPT, UPT, UR4, 0x40, URZ ;  /* 0x0000004004047890 */ /* 0x000fe2000fffe0ff */
[----:B------:R-:W-:-:S03]  /*2340*/  SHF.L.U32 R3, R15, 0x1f, RZ ;  /* 0x0000001f0f037819 */ /* 0x000fc600000006ff */
[----:B------:R-:W-:-:S09]  /*2350*/  ULEA UR5, UR6, UR4, 0x3 ;  /* 0x0000000406057291 */ /* 0x000fd2000f8e18ff */
[----:B------:R-:W1:Y:S02]  /*2360*/  SYNCS.PHASECHK.TRANS64.TRYWAIT P0, [UR5], R3 ;  /* 0x00000003ff0075a7 */ /* 0x000e640008001105 */
[----:B-1----:R-:W-:Y:S05]  /*2370*/  @!P0 BRA `(.L_x_36) ;  /* 0x00000050008c8947 */ /* 0x002fea0003800000 */
.L_x_114:
[----:B------:R-:W-:-:S04]  /*2380*/  UIADD3 UR6, UPT, UPT, UR6, 0x1, URZ ;  /* 0x0000000106067890 */ /* 0x000fc8000fffe0ff */
[----:B------:R-:W-:-:S04]  /*2390*/  UISETP.NE.AND UP0, UPT, UR6, 0x8, UPT ;  /* 0x000000080600788c */ /* 0x000fc8000bf05270 */
[----:B------:R-:W-:Y:S02]  /*23a0*/  USEL UR7, URZ, 0x1, UP0 ;  /* 0x00000001ff077887 */ /* 0x000fe40008000000 */
[----:B------:R-:W-:-:S04]  /*23b0*/  USEL UR6, UR6, URZ, UP0 ;  /* 0x000000ff06067287 */ /* 0x000fc80008000000 */
[----:B------:R-:W-:Y:S01]  /*23c0*/  ULEA UR5, UR6, UR4, 0x3 ;  /* 0x0000000406057291 */ /* 0x000fe2000f8e18ff */
[----:B------:R-:W-:-:S04]  /*23d0*/  LOP3.LUT R2, R15, UR7, RZ, 0x3c, !PT ;  /* 0x000000070f027c12 */ /* 0x000fc8000f8e3cff */
[----:B-1----:R-:W-:-:S04]  /*23e0*/  SHF.L.U32 R3, R2, 0x1f, RZ ;  /* 0x0000001f02037819 */ /* 0x002fc800000006ff */
[----:B------:R-:W1:Y:S02]  /*23f0*/  SYNCS.PHASECHK.TRANS64.TRYWAIT P0, [UR5], R3 ;  /* 0x00000003ff0075a7 */ /* 0x000e640008001105 */
[----:B-1----:R-:W-:Y:S05]  /*2400*/  @!P0 BRA `(.L_x_37) ;  /* 0x0000005000808947 */ /* 0x002fea0003800000 */
.L_x_116:
        /* <DEDUP_REMOVED lines=9> */
.L_x_118:
        /* <DEDUP_REMOVED lines=9> */
.L_x_120:
        /* <DEDUP_REMOVED lines=9> */
.L_x_122:
        /* <DEDUP_REMOVED lines=9> */
.L_x_124:
        /* <DEDUP_REMOVED lines=9> */
.L_x_126:
[----:B------:R-:W-:-:S04]  /*26e0*/  UIADD3 UR6, UPT, UPT, UR6, 0x1, URZ ;  /* 0x0000000106067890 */ /* 0x000fc8000fffe0ff */
[----:B------:R-:W-:-:S04]  /*26f0*/  UISETP.NE.AND UP0, UPT, UR6, 0x8, UPT ;  /* 0x000000080600788c */ /* 0x000fc8000bf05270 */
[----:B------:R-:W-:Y:S02]  /*2700*/  USEL UR5, URZ, 0x1, UP0 ;  /* 0x00000001ff057887 */ /* 0x000fe40008000000 */
[----:B------:R-:W-:-:S04]  /*2710*/  USEL UR6, UR6, URZ, UP0 ;  /* 0x000000ff06067287 */ /* 0x000fc80008000000 */
[----:B------:R-:W-:Y:S01]  /*2720*/  ULEA UR6, UR6, UR4, 0x3 ;  /* 0x0000000406067291 */ /* 0x000fe2000f8e18ff */
[----:B-1----:R-:W-:-:S04]  /*2730*/  LOP3.LUT R3, R2, UR5, RZ, 0x3c, !PT ;  /* 0x0000000502037c12 */ /* 0x002fc8000f8e3cff */
[----:B------:R-:W-:Y:S01]  /*2740*/  SHF.L.U32 R3, R3, 0x1f, RZ ;  /* 0x0000001f03037819 */ /* 0x000fe200000006ff */
[----:B----4-:R-:W-:-:S07]  /*2750*/  IMAD.U32 R0, RZ, RZ, UR6 ;  /* 0x00000006ff007e24 */ /* 0x010fce000f8e00ff */
.L_x_43:
[----:B-1----:R1:W2:Y:S02]  /*2760*/  SYNCS.PHASECHK.TRANS64.TRYWAIT P0, [R0+URZ], R3 ;  /* 0x00000003000075a7 */ /* 0x0022a400080011ff */
[----:B--2---:R-:W-:Y:S05]  /*2770*/  @!P0 NANOSLEEP.SYNCS 0x989680 ;  /* 0x009896800000895d */ /* 0x004fea0003900000 */
[----:B------:R-:W2:Y:S02]  /*2780*/  @!P0 SYNCS.PHASECHK.TRANS64 P0, [R0+URZ], R3 ;  /* 0x00000003000085a7 */ /* 0x000ea400080010ff */
[----:B--2---:R-:W-:Y:S05]  /*2790*/  @P0 EXIT ;  /* 0x000000000000094d */ /* 0x004fea0003800000 */
[----:B------:R-:W-:Y:S05]  /*27a0*/  BRA `(.L_x_43) ;  /* 0xfffffffc00ec7947 */ /* 0x000fea000383ffff */
.L_x_17:
[----:B------:R-:W-:-:S04]  /*27b0*/  UISETP.NE.AND UP1, UPT, UR37, URZ, UPT ;  /* 0x000000ff2500728c */ /* 0x000fc8000bf25270 */
[----:B------:R-:W-:-:S09]  /*27c0*/  UISETP.NE.OR UP1, UPT, UR8, 0x1, UP1 ;  /* 0x000000010800788c */ /* 0x000fd20008f25670 */
[----:B------:R-:W-:Y:S05]  /*27d0*/  BRA.U UP1, `(.L_x_44) ;  /* 0x0000000501487547 */ /* 0x000fea000b800000 */
[----:B------:R-:W-:Y:S01]  /*27e0*/  ISETP.NE.AND P2, PT, R2, RZ, PT ;  /* 0x000000ff0200720c */ /* 0x000fe20003f45270 */
[----:B------:R-:W-:Y:S01]  /*27f0*/  IMAD.MOV.U32 R12, RZ, RZ, 0x1 ;  /* 0x00000001ff0c7424 */ /* 0x000fe200078e00ff */
[----:B------:R-:W-:Y:S02]  /*2800*/  CS2R R10, SRZ ;  /* 0x00000000000a7805 */ /* 0x000fe4000001ff00 */
[----:B------:R-:W-:Y:S01]  /*2810*/  CS2R R8, SRZ ;  /* 0x0000000000087805 */ /* 0x000fe2000001ff00 */
[----:B------:R-:W-:Y:S01]  /*2820*/  UMOV UR4, 0x400 ;  /* 0x0000040000047882 */ /* 0x000fe20000000000 */
[----:B------:R-:W-:Y:S01]  /*2830*/  UMOV UR6, URZ ;  /* 0x000000ff00067c82 */ /* 0x000fe20008000000 */
[----:B------:R-:W-:-:S12]  /*2840*/  ULEA UR37, UR37, UR4, 0x18 ;  /* 0x0000000425257291 */ /* 0x000fd8000f8ec0ff */
.L_x_48:
[----:B------:R-:W-:Y:S02]  /*2850*/  LEA R0, R8, UR37, 0x3 ;  /* 0x0000002508007c11 */ /* 0x000fe4000f8e18ff */
[----:B------:R-:W-:-:S03]  /*2860*/  SHF.L.U32 R5, R9, 0x1f, RZ ;  /* 0x0000001f09057819 */ /* 0x000fc600000006ff */
[----:B------:R-:W-:Y:S01]  /*2870*/  VIADD R4, R0, 0x120 ;  /* 0x0000012000047836 */ /* 0x000fe20000000000 */
[----:B------:R-:W1:Y:S02]  /*2880*/  SYNCS.PHASECHK.TRANS64.TRYWAIT P0, [R0+URZ+0x110], R5 ;  /* 0x00011005000075a7 */ /* 0x000e6400080011ff */
[----:B-1----:R-:W-:Y:S05]  /*2890*/  @!P0 BRA `(.L_x_45) ;  /* 0x0000004c00ec8947 */ /* 0x002fea0003800000 */
.L_x_127:
[----:B------:R-:W-:Y:S01]  /*28a0*/  ULEA UR5, UR6, UR37, 0x3 ;  /* 0x0000002506057291 */ /* 0x000fe2000f8e18ff */
[----:B------:R-:W-:Y:S02]  /*28b0*/  PRMT R4, RZ, 0x654, R4 ;  /* 0x00000654ff047816 */ /* 0x000fe40000000004 */
[----:B-1----:R-:W-:Y:S01]  /*28c0*/  SHF.L.U32 R5, R12, 0x1f, RZ ;  /* 0x0000001f0c057819 */ /* 0x002fe200000006ff */
[----:B------:R-:W-:Y:S01]  /*28d0*/  UIADD3 UR4, UPT, UPT, UR5, 0xb0, URZ ;  /* 0x000000b005047890 */ /* 0x000fe2000fffe0ff */
[----:B------:R1:W-:Y:S05]  /*28e0*/  SYNCS.ARRIVE.TRANS64.RED.A1T0 RZ, [R4+URZ], RZ ;  /* 0x000000ff04ff79a7 */ /* 0x0003ea00081004ff */
[----:B------:R-:W-:Y:S01]  /*28f0*/  IMAD.U32 R7, RZ, RZ, UR4 ;  /* 0x00000004ff077e24 */ /* 0x000fe2000f8e00ff */
[----:B------:R-:W2:Y:S04]  /*2900*/  SYNCS.PHASECHK.TRANS64.TRYWAIT P0, [UR5+0xc0], R5 ;  /* 0x0000c005ff0075a7 */ /* 0x000ea80008001105 */
[----:B------:R-:W-:Y:S01]  /*2910*/  PRMT R6, R2, 0x654, R7 ;  /* 0x0000065402067816 */ /* 0x000fe20000000007 */
[----:B-1----:R-:W-:Y:S01]  /*2920*/  @!P2 IMAD.MOV.U32 R4, RZ, RZ, 0x10 ;  /* 0x00000010ff04a424 */ /* 0x002fe200078e00ff */
[----:B--2---:R-:W-:Y:S06]  /*2930*/  @!P0 BRA `(.L_x_46) ;  /* 0x0000004c00d88947 */ /* 0x004fec0003800000 */
.L_x_129:
[----:B------:R-:W-:Y:S01]  /*2940*/  ULEA UR4, UR6, UR37, 0x4 ;  /* 0x0000002506047291 */ /* 0x000fe2000f8e20ff */
[----:B------:R-:W-:Y:S01]  /*2950*/  SEL R3, R6, R3, !P2 ;  /* 0x0000000306037207 */ /* 0x000fe20005000000 */
[----:B------:R-:W-:Y:S01]  /*2960*/  UIADD3 UR5, UPT, UPT, UR5, 0xb0, URZ ;  /* 0x000000b005057890 */ /* 0x000fe2000fffe0ff */
[----:B-1----:R-:W-:Y:S01]  /*2970*/  LEA R0, R11, UR37, 0x3 ;  /* 0x000000250b007c11 */ /* 0x002fe2000f8e18ff */
[----:B------:R-:W-:Y:S01]  /*2980*/  UIADD3 UR4, UPT, UPT, UR4, 0x140, URZ ;  /* 0x0000014004047890 */ /* 0x000fe2000fffe0ff */
[----:B------:R-:W-:Y:S01]  /*2990*/  SHF.L.U32 R5, R10, 0x1f, RZ ;  /* 0x0000001f0a057819 */ /* 0x000fe200000006ff */
[----:B------:R1:W-:Y:S01]  /*29a0*/  @!P2 SYNCS.ARRIVE.TRANS64.RED RZ, [R3+URZ], R4 ;  /* 0x0000000403ffa9a7 */ /* 0x0003e200080004ff */
[----:B------:R-:W-:Y:S01]  /*29b0*/  UIADD3 UR6, UPT, UPT, UR6, 0x1, URZ ;  /* 0x0000000106067890 */ /* 0x000fe2000fffe0ff */
[----:B------:R-:W-:-:S03]  /*29c0*/  VIADD R8, R8, 0x1 ;  /* 0x0000000108087836 */ /* 0x000fc60000000000 */
[----:B------:R-:W-:Y:S02]  /*29d0*/  UISETP.NE.AND UP0, UPT, UR6, 0x2, UPT ;  /* 0x000000020600788c */ /* 0x000fe4000bf05270 */
[----:B------:R-:W-:Y:S06]  /*29e0*/  UGETNEXTWORKID.BROADCAST [UR4], [UR5] ;  /* 0x00000000040073ca */ /* 0x000fec0008000100 */
[----:B------:R-:W-:Y:S01]  /*29f0*/  USEL UR4, URZ, 0x1, UP0 ;  /* 0x00000001ff047887 */ /* 0x000fe20008000000 */
[----:B------:R-:W-:Y:S01]  /*2a00*/  ISETP.NE.AND P0, PT, R8, 0x2, PT ;  /* 0x000000020800780c */ /* 0x000fe20003f05270 */
[----:B------:R-:W-:Y:S01]  /*2a10*/  USEL UR6, UR6, URZ, UP0 ;  /* 0x000000ff06067287 */ /* 0x000fe20008000000 */
[----:B------:R-:W2:Y:S03]  /*2a20*/  SYNCS.PHASECHK.TRANS64.TRYWAIT P1, [R0+URZ+0xb0], R5 ;  /* 0x0000b005000075a7 */ /* 0x000ea600080211ff */
[----:B------:R-:W-:Y:S01]  /*2a30*/  LOP3.LUT R12, R12, UR4, RZ, 0x3c, !PT ;  /* 0x000000040c0c7c12 */ /* 0x000fe2000f8e3cff */
[----:B-12---:R-:W-:Y:S07]  /*2a40*/  @!P1 BRA `(.L_x_47) ;  /* 0x0000004c00ac9947 */ /* 0x006fee0003800000 */
.L_x_130:
[C---:B------:R-:W-:Y:S01]  /*2a50*/  LEA R4, R11.reuse, UR37, 0x4 ;  /* 0x000000250b047c11 */ /* 0x040fe2000f8e20ff */
[----:B-1----:R-:W-:Y:S01]  /*2a60*/  VIADD R0, R0, 0xc0 ;  /* 0x000000c000007836 */ /* 0x002fe20000000000 */
[----:B------:R-:W-:Y:S01]  /*2a70*/  SEL R8, R8, RZ, P0 ;  /* 0x000000ff08087207 */ /* 0x000fe20000000000 */
[----:B------:R-:W-:-:S03]  /*2a80*/  VIADD R11, R11, 0x1 ;  /* 0x000000010b0b7836 */ /* 0x000fc60000000000 */
[----:B------:R-:W1:Y:S01]  /*2a90*/  LDS.128 R4, [R4+0x140] ;  /* 0x0001400004047984 */ /* 0x000e620000000c00 */
[----:B------:R-:W-:Y:S02]  /*2aa0*/  PRMT R0, RZ, 0x654, R0 ;  /* 0x00000654ff007816 */ /* 0x000fe40000000000 */
[C---:B------:R-:W-:Y:S01]  /*2ab0*/  ISETP.NE.AND P1, PT, R11.reuse, 0x2, PT ;  /* 0x000000020b00780c */ /* 0x040fe20003f25270 */
[----:B------:R-:W-:Y:S01]  /*2ac0*/  @!PT LDS RZ, [RZ] ;  /* 0x00000000fffff984 */ /* 0x000fe20000000800 */
[----:B------:R-:W-:Y:S01]  /*2ad0*/  @!PT LDS RZ, [RZ] ;  /* 0x00000000fffff984 */ /* 0x000fe20000000800 */
[----:B------:R-:W-:Y:S01]  /*2ae0*/  @!PT LDS RZ, [RZ] ;  /* 0x00000000fffff984 */ /* 0x000fe20000000800 */
[----:B------:R-:W-:Y:S01]  /*2af0*/  @!PT LDS RZ, [RZ] ;  /* 0x00000000fffff984 */ /* 0x000fe20000000800 */
[----:B------:R2:W-:Y:S06]  /*2b00*/  MEMBAR.ALL.CTA ;  /* 0x0000000000007992 */ /* 0x0005ec0000008000 */
[----:B--2---:R-:W2:Y:S01]  /*2b10*/  FENCE.VIEW.ASYNC.S ;  /* 0x00000000000073c6 */ /* 0x004ea20000000000 */
[----:B------:R-:W-:Y:S01]  /*2b20*/  SEL R11, R11, RZ, P1 ;  /* 0x000000ff0b0b7207 */ /* 0x000fe20000800000 */
[----:B--2---:R2:W-:Y:S01]  /*2b30*/  SYNCS.ARRIVE.TRANS64.RED.A1T0 RZ, [R0+URZ], RZ ;  /* 0x000000ff00ff79a7 */ /* 0x0045e200081004ff */
[----:B-1----:R-:W-:-:S02]  /*2b40*/  LOP3.LUT P3, RZ, R6, 0x1, RZ, 0xc0, !PT ;  /* 0x0000000106ff7812 */ /* 0x002fc4000786c0ff */
[----:B------:R-:W-:-:S04]  /*2b50*/  SEL R5, RZ, 0x1, P1 ;  /* 0x00000001ff057807 */ /* 0x000fc80000800000 */
[----:B------:R-:W-:Y:S02]  /*2b60*/  LOP3.LUT R10, R10, R5, RZ, 0x3c, !PT ;  /* 0x000000050a0a7212 */ /* 0x000fe400078e3cff */
[----:B--2---:R-:W-:-:S04]  /*2b70*/  SEL R0, RZ, 0x1, P0 ;  /* 0x00000001ff007807 */ /* 0x004fc80000000000 */
[----:B------:R-:W-:Y:S01]  /*2b80*/  LOP3.LUT R9, R9, R0, RZ, 0x3c, !PT ;  /* 0x0000000009097212 */ /* 0x000fe200078e3cff */
[----:B------:R-:W-:Y:S06]  /*2b90*/  @P3 BRA `(.L_x_48) ;  /* 0xfffffffc002c3947 */ /* 0x000fec000383ffff */
[----:B------:R-:W-:Y:S01]  /*2ba0*/  ULEA UR5, UR6, UR37, 0x3 ;  /* 0x0000002506057291 */ /* 0x000fe2000f8e18ff */
[----:B------:R-:W-:-:S08]  /*2bb0*/  SHF.L.U32 R3, R12, 0x1f, RZ ;  /* 0x0000001f0c037819 */ /* 0x000fd000000006ff */
[----:B------:R-:W1:Y:S02]  /*2bc0*/  SYNCS.PHASECHK.TRANS64 P0, [UR5+0xc0], R3 ;  /* 0x0000c003ff0075a7 */ /* 0x000e640008001005 */
[----:B-1----:R-:W-:Y:S05]  /*2bd0*/  @P0 BRA `(.L_x_49) ;  /* 0x0000000000080947 */ /* 0x002fea0003800000 */
[----:B------:R-:W1:Y:S02]  /*2be0*/  SYNCS.PHASECHK.TRANS64.TRYWAIT P0, [UR5+0xc0], R3 ;  /* 0x0000c003ff0075a7 */ /* 0x000e640008001105 */
[----:B-1----:R-:W-:Y:S05]  /*2bf0*/  @!P0 BRA `(.L_x_50) ;  /* 0x0000004c00548947 */ /* 0x002fea0003800000 */
.L_x_49:
[----:B------:R-:W-:-:S04]  /*2c00*/  UIADD3 UR4, UPT, UPT, UR6, 0x1, URZ ;  /* 0x0000000106047890 */ /* 0x000fc8000fffe0ff */
[----:B------:R-:W-:-:S04]  /*2c10*/  UISETP.NE.AND UP0, UPT, UR4, 0x2, UPT ;  /* 0x000000020400788c */ /* 0x000fc8000bf05270 */
[----:B------:R-:W-:Y:S02]  /*2c20*/  USEL UR7, URZ, 0x1, UP0 ;  /* 0x00000001ff077887 */ /* 0x000fe40008000000 */
[----:B------:R-:W-:-:S04]  /*2c30*/  USEL UR4, UR4, URZ, UP0 ;  /* 0x000000ff04047287 */ /* 0x000fc80008000000 */
[----:B------:R-:W-:Y:S01]  /*2c40*/  ULEA UR4, UR4, UR37, 0x3 ;  /* 0x0000002504047291 */ /* 0x000fe2000f8e18ff */
[----:B-1----:R-:W-:-:S04]  /*2c50*/  LOP3.LUT R3, R12, UR7, RZ, 0x3c, !PT ;  /* 0x000000070c037c12 */ /* 0x002fc8000f8e3cff */
[----:B------:R-:W-:-:S04]  /*2c60*/  SHF.L.U32 R0, R3, 0x1f, RZ ;  /* 0x0000001f03007819 */ /* 0x000fc800000006ff */
[----:B------:R-:W1:Y:S02]  /*2c70*/  SYNCS.PHASECHK.TRANS64 P0, [UR4+0xc0], R0 ;  /* 0x0000c000ff0075a7 */ /* 0x000e640008001004 */
[----:B-1----:R-:W-:Y:S05]  /*2c80*/  @P0 EXIT ;  /* 0x000000000000094d */ /* 0x002fea0003800000 */
[----:B------:R-:W-:Y:S02]  /*2c90*/  SHF.L.U32 R3, R3, 0x1f, RZ ;  /* 0x0000001f03037819 */ /* 0x000fe400000006ff */
[----:B------:R-:W-:-:S07]  /*2ca0*/  MOV R0, UR4 ;  /* 0x0000000400007c02 */ /* 0x000fce0008000f00 */
.L_x_51:
[----:B-1----:R1:W2:Y:S02]  /*2cb0*/  SYNCS.PHASECHK.TRANS64.TRYWAIT P0, [R0+URZ+0xc0], R3 ;  /* 0x0000c003000075a7 */ /* 0x0022a400080011ff */
[----:B--2---:R-:W-:Y:S05]  /*2cc0*/  @!P0 NANOSLEEP.SYNCS 0x989680 ;  /* 0x009896800000895d */ /* 0x004fea0003900000 */
[----:B------:R-:W2:Y:S02]  /*2cd0*/  @!P0 SYNCS.PHASECHK.TRANS64 P0, [R0+URZ+0xc0], R3 ;  /* 0x0000c003000085a7 */ /* 0x000ea400080010ff */
[----:B--2---:R-:W-:Y:S05]  /*2ce0*/  @P0 EXIT ;  /* 0x000000000000094d */ /* 0x004fea0003800000 */
[----:B------:R-:W-:Y:S05]  /*2cf0*/  BRA `(.L_x_51) ;  /* 0xfffffffc00ec7947 */ /* 0x000fea000383ffff */
.L_x_44:
[----:B------:R-:W-:-:S09]  /*2d00*/  UISETP.NE.AND UP1, UPT, UR8, URZ, UPT ;  /* 0x000000ff0800728c */ /* 0x000fd2000bf25270 */
[----:B------:R-:W-:Y:S05]  /*2d10*/  BRA.U UP1, `(.L_x_52) ;  /* 0x0000000d01c87547 */ /* 0x000fea000b800000 */
[----:B------:R-:W-:Y:S01]  /*2d20*/  UMOV UR4, 0x40 ;  /* 0x0000004000047882 */ /* 0x000fe20000000000 */
[----:B------:R-:W-:Y:S01]  /*2d30*/  NOP ;  /* 0x0000000000007918 */ /* 0x000fe20000000000 */
[----:B------:R-:W-:Y:S01]  /*2d40*/  ULEA UR4, UR37, UR4, 0x18 ;  /* 0x0000000425047291 */ /* 0x000fe2000f8ec0ff */
[----:B------:R-:W-:Y:S02]  /*2d50*/  UMOV UR5, 0x400 ;  /* 0x0000040000057882 */ /* 0x000fe40000000000 */
[----:B------:R-:W-:-:S06]  /*2d60*/  ULEA UR37, UR37, UR5, 0x18 ;  /* 0x0000000525257291 */ /* 0x000fcc000f8ec0ff */
[----:B------:R-:W1:Y:S02]  /*2d70*/  LDS.U8 R0, [UR4+0x1c] ;  /* 0x00001c04ff007984 */ /* 0x000e640008000000 */
[----:B-1----:R-:W-:-:S13]  /*2d80*/  ISETP.NE.AND P0, PT, R0, RZ, PT ;  /* 0x000000ff0000720c */ /* 0x002fda0003f05270 */
[----:B------:R-:W-:Y:S05]  /*2d90*/  @P0 BRA `(.L_x_53) ;  /* 0x0000000000580947 */ /* 0x000fea0003800000 */
[----:B------:R-:W-:-:S13]  /*2da0*/  ELECT P0, URZ, PT ;  /* 0x0000000000ff782f */ /* 0x000fda0003800000 */
[----:B------:R-:W-:Y:S05]  /*2db0*/  @!P0 BRA `(.L_x_54) ;  /* 0x0000000000608947 */ /* 0x000fea0003800000 */
[----:B------:R-:W-:Y:S01]  /*2dc0*/  UMOV UR5, 0x10 ;  /* 0x0000001000057882 */ /* 0x000fe20000000000 */
[----:B------:R-:W-:Y:S01]  /*2dd0*/  HFMA2 R0, -RZ, RZ, 0, 5.9604644775390625e-08 ;  /* 0x00000001ff007431 */ /* 0x000fe200000001ff */
[----:B------:R-:W-:-:S03]  /*2de0*/  MOV R2, 0xffff ;  /* 0x0000ffff00027802 */ /* 0x000fc60000000f00 */
[----:B------:R-:W-:Y:S04]  /*2df0*/  DEPBAR.LE SB1, 0x36 ;  /* 0x00009d800000791a */ /* 0x000fe80000000000 */
[----:B------:R-:W1:Y:S02]  /*2e00*/  UTCATOMSWS.FIND_AND_SET.ALIGN UP0, UR5, UR5 ;  /* 0x00000005000575e3 */ /* 0x000e640008000800 */
[----:B-1----:R-:W-:Y:S01]  /*2e10*/  MOV R3, UR5 ;  /* 0x0000000500037c02 */ /* 0x002fe20008000f00 */
[----:B------:R-:W-:Y:S06]  /*2e20*/  BRA.U UP0, `(.L_x_55) ;  /* 0x0000000100187547 */ /* 0x000fec000b800000 */
.L_x_56:
[----:B------:R-:W-:Y:S05]  /*2e30*/  NANOSLEEP 0x64 ;  /* 0x000000640000795d */ /* 0x000fea0003800000 */
[----:B------:R-:W-:-:S05]  /*2e40*/  UMOV UR5, 0x10 ;  /* 0x0000001000057882 */ /* 0x000fca0000000000 */
[----:B------:R-:W-:Y:S04]  /*2e50*/  DEPBAR.LE SB1, 0x36 ;  /* 0x00009d800000791a */ /* 0x000fe80000000000 */
[----:B------:R-:W1:Y:S02]  /*2e60*/  UTCATOMSWS.FIND_AND_SET.ALIGN UP0, UR5, UR5 ;  /* 0x00000005000575e3 */ /* 0x000e640008000800 */
[----:B-1----:R-:W-:Y:S01]  /*2e70*/  MOV R3, UR5 ;  /* 0x0000000500037c02 */ /* 0x002fe20008000f00 */
[----:B------:R-:W-:Y:S05]  /*2e80*/  BRA.U !UP0, `(.L_x_56) ;  /* 0xfffffffd08e87547 */ /* 0x000fea000b83ffff */
.L_x_55:
[-C--:B------:R-:W-:Y:S02]  /*2e90*/  SHF.L.U32 R2, R2, R3.reuse, RZ ;  /* 0x0000000302027219 */ /* 0x080fe400000006ff */
[----:B------:R-:W-:Y:S01]  /*2ea0*/  SHF.L.U32 R0, R0, R3, RZ ;  /* 0x0000000300007219 */ /* 0x000fe200000006ff */
[----:B------:R-:W-:Y:S02]  /*2eb0*/  IMAD.SHL.U32 R3, R3, 0x20, RZ ;  /* 0x0000002003037824 */ /* 0x000fe400078e00ff */
[----:B------:R1:W-:Y:S04]  /*2ec0*/  ATOMS.OR RZ, [UR4+0x14], R2 ;  /* 0x00001402ffff798c */ /* 0x0003e8000b000004 */
[----:B------:R1:W-:Y:S04]  /*2ed0*/  ATOMS.OR RZ, [UR4+0x18], R0 ;  /* 0x00001800ffff798c */ /* 0x0003e8000b000004 */
[----:B------:R1:W-:Y:S01]  /*2ee0*/  STS [UR37+0x160], R3 ;  /* 0x00016003ff007988 */ /* 0x0003e20008000825 */
[----:B------:R-:W-:Y:S05]  /*2ef0*/  BRA `(.L_x_54) ;  /* 0x0000000000107947 */ /* 0x000fea0003800000 */
.L_x_53:
[----:B------:R-:W-:Y:S02]  /*2f00*/  MOV R0, 0xffffffff ;  /* 0xffffffff00007802 */ /* 0x000fe40000000f00 */
[----:B------:R-:W-:-:S03]  /*2f10*/  MOV R2, 0x2f40 ;  /* 0x00002f4000027802 */ /* 0x000fc60000000f00 */
[----:B------:R1:W-:Y:S04]  /*2f20*/  STS [UR37+0x160], R0 ;  /* 0x00016000ff007988 */ /* 0x0003e80008000825 */
[----:B-1-3-5:R-:W-:Y:S05]  /*2f30*/  CALL.REL.NOINC `($__internal_1_$__cuda_sm10x_tcgen05_guardrail_trap_phase_invalid_during_alloc) ;  /* 0x0000005000107944 */ /* 0x02afea0003c00000 */
.L_x_54:
[----:B------:R-:W-:Y:S05]  /*2f40*/  WARPSYNC.ALL ;  /* 0x0000000000007948 */ /* 0x000fea0003800000 */
[----:B------:R-:W2:Y:S01]  /*2f50*/  S2UR UR5, SR_CgaCtaId ;  /* 0x00000000000579c3 */ /* 0x000ea20000008800 */
[----:B------:R-:W-:Y:S01]  /*2f60*/  UMOV UR4, 0x400 ;  /* 0x0000040000047882 */ /* 0x000fe20000000000 */
[----:B------:R-:W-:-:S06]  /*2f70*/  NOP ;  /* 0x0000000000007918 */ /* 0x000fcc0000000000 */
[----:B------:R-:W-:Y:S06]  /*2f80*/  BAR.ARV 0x6, 0xa0 ;  /* 0x0182800000007b1d */ /* 0x000fec0000002000 */
[----:B------:R-:W4:Y:S01]  /*2f90*/  LDCU UR7, c[0x0][0x38c] ;  /* 0x00007180ff0777ac */ /* 0x000f220008000800 */
[----:B------:R-:W-:Y:S01]  /*2fa0*/  IMAD.MOV.U32 R11, RZ, RZ, 0x1 ;  /* 0x00000001ff0b7424 */ /* 0x000fe200078e00ff */
[----:B------:R-:W-:Y:S01]  /*2fb0*/  CS2R R8, SRZ ;  /* 0x0000000000087805 */ /* 0x000fe2000001ff00 */
[----:B------:R-:W-:Y:S01]  /*2fc0*/  IMAD.MOV.U32 R10, RZ, RZ, RZ ;  /* 0x000000ffff0a7224 */ /* 0x000fe200078e00ff */
[----:B------:R-:W3:Y:S01]  /*2fd0*/  LDCU UR6, c[0x0][0x38c] ;  /* 0x00007180ff0677ac */ /* 0x000ee20008000800 */
[----:B------:R-:W-:Y:S01]  /*2fe0*/  UMOV UR14, URZ ;  /* 0x000000ff000e7c82 */ /* 0x000fe20008000000 */
[----:B------:R-:W-:Y:S01]  /*2ff0*/  UMOV UR13, URZ ;  /* 0x000000ff000d7c82 */ /* 0x000fe20008000000 */
[----:B--2---:R-:W-:Y:S01]  /*3000*/  ULEA UR5, UR5, UR4, 0x18 ;  /* 0x0000000405057291 */ /* 0x004fe2000f8ec0ff */
[----:B------:R-:W-:Y:S01]  /*3010*/  UMOV UR24, 0x0 ;  /* 0x0000000000187882 */ /* 0x000fe20000000000 */
[----:B------:R-:W-:-:S02]  /*3020*/  UMOV UR25, 0x4208090 ;  /* 0x0420809000197882 */ /* 0x000fc40000000000 */
[----:B------:R-:W-:Y:S02]  /*3030*/  UIADD3 UR10, UPT, UPT, UR5, 0x14400, URZ ;  /* 0x00014400050a7890 */ /* 0x000fe4000fffe0ff */
[----:B------:R-:W-:Y:S02]  /*3040*/  UIADD3 UR15, UPT, UPT, UR5, 0x4400, URZ ;  /* 0x00004400050f7890 */ /* 0x000fe4000fffe0ff */
[----:B----4-:R-:W-:Y:S01]  /*3050*/  UIADD3 UR7, UPT, UPT, UR7, 0x7f, URZ ;  /* 0x0000007f07077890 */ /* 0x010fe2000fffe0ff */
[----:B-1----:R-:W1:Y:S01]  /*3060*/  LDS R0, [UR5+0x160] ;  /* 0x00016005ff007984 */ /* 0x002e620008000800 */
[----:B------:R-:W-:Y:S02]  /*3070*/  USHF.R.U32.HI UR10, URZ, 0x4, UR10 ;  /* 0x00000004ff0a7899 */ /* 0x000fe4000801160a */
[----:B------:R-:W-:Y:S02]  /*3080*/  USHF.R.S32.HI UR4, URZ, 0x1f, UR7 ;  /* 0x0000001fff047899 */ /* 0x000fe40008011407 */
[----:B------:R-:W-:-:S02]  /*3090*/  USHF.R.U32.HI UR15, URZ, 0x4, UR15 ;  /* 0x00000004ff0f7899 */ /* 0x000fc4000801160f */
[----:B------:R-:W-:Y:S02]  /*30a0*/  ULEA.HI UR4, UR4, UR7, URZ, 0x7 ;  /* 0x0000000704047291 */ /* 0x000fe4000f8f38ff */
[----:B------:R-:W-:Y:S02]  /*30b0*/  ULOP3.LUT UR10, UR10, 0x3fff, URZ, 0xc0, !UPT ;  /* 0x00003fff0a0a7892 */ /* 0x000fe4000f8ec0ff */
[----:B------:R-:W-:Y:S01]  /*30c0*/  USHF.R.S32.HI UR4, URZ, 0x7, UR4 ;  /* 0x00000007ff047899 */ /* 0x000fe20008011404 */
[----:B------:R-:W-:Y:S01]  /*30d0*/  UMOV UR22, 0x0 ;  /* 0x0000000000167882 */ /* 0x000fe20000000000 */
[----:B------:R-:W-:Y:S02]  /*30e0*/  UMOV UR23, 0x4208090 ;  /* 0x0420809000177882 */ /* 0x000fe40000000000 */
[----:B------:R-:W-:Y:S02]  /*30f0*/  UISETP.LT.AND UP0, UPT, UR4, 0x1, UPT ;  /* 0x000000010400788c */ /* 0x000fe4000bf01270 */
[----:B------:R-:W-:-:S02]  /*3100*/  ULOP3.LUT UR15, UR15, 0x3fff, URZ, 0xc0, !UPT ;  /* 0x00003fff0f0f7892 */ /* 0x000fc4000f8ec0ff */
[----:B------:R-:W-:Y:S02]  /*3110*/  USEL UR9, UR4, 0x1, !UP0 ;  /* 0x0000000104097887 */ /* 0x000fe4000c000000 */
[----:B------:R-:W-:Y:S02]  /*3120*/  ULOP3.LUT UR10, UR10, 0x10000, URZ, 0xfc, !UPT ;  /* 0x000100000a0a7892 */ /* 0x000fe4000f8efcff */
[----:B------:R-:W-:Y:S02]  /*3130*/  UIADD3 UR9, UPT, UPT, -UR9, URZ, URZ ;  /* 0x000000ff09097290 */ /* 0x000fe4000fffe1ff */
[----:B---3--:R-:W-:Y:S01]  /*3140*/  UISETP.GE.AND UP3, UPT, UR6, 0x1, UPT ;  /* 0x000000010600788c */ /* 0x008fe2000bf66270 */
[----:B------:R-:W-:Y:S01]  /*3150*/  UMOV UR20, 0x0 ;  /* 0x0000000000147882 */ /* 0x000fe20000000000 */
[----:B------:R-:W-:Y:S01]  /*3160*/  UMOV UR21, 0x4208090 ;  /* 0x0420809000157882 */ /* 0x000fe20000000000 */
[----:B------:R-:W-:Y:S01]  /*3170*/  UMOV UR18, 0x0 ;  /* 0x0000000000127882 */ /* 0x000fe20000000000 */
[----:B------:R-:W-:Y:S01]  /*3180*/  UMOV UR19, 0x4208090 ;  /* 0x0420809000137882 */ /* 0x000fe20000000000 */
[----:B-1----:R-:W-:-:S15]  /*3190*/  R2UR UR16, R0 ;  /* 0x00000000001072ca */ /* 0x002fde00000e0000 */
.L_x_63:
[----:B------:R-:W-:Y:S02]  /*31a0*/  LEA R0, R10, UR5, 0x3 ;  /* 0x000000050a007c11 */ /* 0x000fe4000f8e18ff */
[----:B------:R-:W-:Y:S02]  /*31b0*/  SHF.L.U32 R5, R9, 0x1f, RZ ;  /* 0x0000001f09057819 */ /* 0x000fe400000006ff */
[----:B------:R-:W-:Y:S01]  /*31c0*/  PLOP3.LUT P0, PT, PT, PT, UP3, 0x80, 0x8 ;  /* 0x000000000008781c */ /* 0x000fe20003f0f038 */
[----:B------:R-:W-:Y:S01]  /*31d0*/  VIADD R3, R0, 0xc0 ;  /* 0x000000c000037836 */ /* 0x000fe20000000000 */
[----:B-1----:R-:W1:Y:S02]  /*31e0*/  SYNCS.PHASECHK.TRANS64.TRYWAIT P1, [R0+URZ+0xb0], R5 ;  /* 0x0000b005000075a7 */ /* 0x002e6400080211ff */
[----:B-1-3--:R-:W-:Y:S09]  /*31f0*/  @!P1 BRA `(.L_x_57) ;  /* 0x0000004400ec9947 */ /* 0x00aff20003800000 */
.L_x_132:
[----:B------:R-:W-:Y:S01]  /*3200*/  LEA R4, R10, UR5, 0x4 ;  /* 0x000000050a047c11 */ /* 0x000fe2000f8e20ff */
[----:B------:R-:W-:Y:S01]  /*3210*/  @UP3 ULEA UR6, UR13, UR5, 0x3 ;  /* 0x000000050d063291 */ /* 0x000fe2000f8e18ff */
[----:B------:R-:W-:Y:S01]  /*3220*/  PLOP3.LUT P2, PT, PT, PT, PT, 0x80, 0x8 ;  /* 0x000000000008781c */ /* 0x000fe20003f4f070 */
[----:B------:R-:W-:Y:S01]  /*3230*/  ULEA UR7, UR14, UR5, 0x3 ;  /* 0x000000050e077291 */ /* 0x000fe2000f8e18ff */
[----:B------:R-:W-:Y:S02]  /*3240*/  PRMT R3, RZ, 0x654, R3 ;  /* 0x00000654ff037816 */ /* 0x000fe40000000003 */
[----:B-1----:R-:W1:Y:S01]  /*3250*/  LDS.128 R4, [R4+0x140] ;  /* 0x0001400004047984 */ /* 0x002e620000000c00 */
[----:B------:R-:W-:Y:S02]  /*3260*/  @P0 SHF.L.U32 R2, R8, 0x1f, RZ ;  /* 0x0000001f08020819 */ /* 0x000fe400000006ff */
[----:B------:R-:W-:Y:S01]  /*3270*/  SHF.L.U32 R0, R11, 0x1f, RZ ;  /* 0x0000001f0b007819 */ /* 0x000fe200000006ff */
[----:B------:R-:W-:Y:S01]  /*3280*/  @!PT LDS RZ, [RZ] ;  /* 0x00000000fffff984 */ /* 0x000fe20000000800 */
[----:B------:R-:W-:Y:S01]  /*3290*/  @!PT LDS RZ, [RZ] ;  /* 0x00000000fffff984 */ /* 0x000fe20000000800 */
[----:B------:R-:W-:Y:S01]  /*32a0*/  @!PT LDS RZ, [RZ] ;  /* 0x00000000fffff984 */ /* 0x000fe20000000800 */
[----:B------:R-:W-:Y:S01]  /*32b0*/  @!PT LDS RZ, [RZ] ;  /* 0x00000000fffff984 */ /* 0x000fe20000000800 */
[----:B------:R2:W-:Y:S06]  /*32c0*/  MEMBAR.ALL.CTA ;  /* 0x0000000000007992 */ /* 0x0005ec0000008000 */
[----:B--2---:R-:W2:Y:S02]  /*32d0*/  FENCE.VIEW.ASYNC.S ;  /* 0x00000000000073c6 */ /* 0x004ea40000000000 */
[----:B--2---:R2:W-:Y:S01]  /*32e0*/  SYNCS.ARRIVE.TRANS64.RED.A1T0 RZ, [R3+URZ], RZ ;  /* 0x000000ff03ff79a7 */ /* 0x0045e200081004ff */
[----:B------:R2:W3:Y:S01]  /*32f0*/  @P0 SYNCS.PHASECHK.TRANS64.TRYWAIT P2, [UR6], R2 ;  /* 0x00000002ff0005a7 */ /* 0x0004e20008041106 */
[----:B------:R-:W-:Y:S01]  /*3300*/  ULEA.HI UR6, UR14, UR14, URZ, 0x1 ;  /* 0x0000000e0e067291 */ /* 0x000fe2000f8f08ff */
[----:B-1----:R-:W-:-:S03]  /*3310*/  LOP3.LUT P1, RZ, R6, 0x1, RZ, 0xc0, !PT ;  /* 0x0000000106ff7812 */ /* 0x002fc6000782c0ff */
[----:B------:R-:W-:Y:S02]  /*3320*/  USHF.L.U32 UR8, UR6, 0x6, URZ ;  /* 0x0000000606087899 */ /* 0x000fe400080006ff */
[----:B------:R-:W-:Y:S02]  /*3330*/  ULOP3.LUT UR6, UR6, 0xffe, URZ, 0xc0, !UPT ;  /* 0x00000ffe06067892 */ /* 0x000fe4000f8ec0ff */
[----:B------:R-:W-:Y:S02]  /*3340*/  ULOP3.LUT UR8, UR8, 0xffffff80, URZ, 0xc0, !UPT ;  /* 0xffffff8008087892 */ /* 0x000fe4000f8ec0ff */
[----:B------:R-:W-:Y:S02]  /*3350*/  UIADD3 UR6, UPT, UPT, -UR6, UR14, URZ ;  /* 0x0000000e06067290 */ /* 0x000fe4000fffe1ff */
[----:B------:R-:W-:Y:S01]  /*3360*/  UIADD3 UR8, UPT, UPT, UR16, UR8, URZ ;  /* 0x0000000810087290 */ /* 0x000fe2000fffe0ff */
[----:B------:R-:W1:Y:S03]  /*3370*/  SYNCS.PHASECHK.TRANS64.TRYWAIT P0, [UR7+0xf0], R0 ;  /* 0x0000f000ff0075a7 */ /* 0x000e660008001107 */
[----:B------:R-:W-:Y:S01]  /*3380*/  ULEA UR8, UR6, UR8, 0x14 ;  /* 0x0000000806087291 */ /* 0x000fe2000f8ea0ff */
[----:B-123--:R-:W-:Y:S11]  /*3390*/  @!P0 BRA `(.L_x_58) ;  /* 0x0000004400988947 */ /* 0x00eff60003800000 */
.L_x_134:
[----:B------:R-:W-:Y:S01]  /*33a0*/  IADD3 R10, PT, PT, R10, 0x1, RZ ;  /* 0x000000010a0a7810 */ /* 0x000fe20007ffe0ff */
[----:B------:R-:W-:Y:S06]  /*33b0*/  BRA.U !UP3, `(.L_x_59) ;  /* 0x000000010bc07547 */ /* 0x000fec000b800000 */
[----:B------:R-:W-:Y:S01]  /*33c0*/  UPLOP3.LUT UP4, UPT, UPT, UPT, UPT, 0x40, 0x4 ;  /* 0x000000000004789c */ /* 0x000fe20003f8e870 */
[----:B------:R-:W-:Y:S01]  /*33d0*/  UMOV UR12, UR9 ;  /* 0x00000009000c7c82 */ /* 0x000fe20008000000 */
[----:B------:R-:W-:Y:S01]  /*33e0*/  UMOV UR11, UR4 ;  /* 0x00000004000b7c82 */ /* 0x000fe20008000000 */
[----:B------:R-:W-:-:S08]  /*33f0*/  UMOV UR17, UR13 ;  /* 0x0000000d00117c82 */ /* 0x000fd00008000000 */
.L_x_62:
[----:B------:R-:W-:Y:S02]  /*3400*/  UIADD3 UR12, UPT, UPT, UR12, 0x1, URZ ;  /* 0x000000010c0c7890 */ /* 0x000fe4000fffe0ff */
[----:B--2---:R-:W-:Y:S02]  /*3410*/  ULEA UR6, UR17, UR5, 0x3 ;  /* 0x0000000511067291 */ /* 0x004fe4000f8e18ff */
[----:B------:R-:W-:Y:S01]  /*3420*/  UISETP.NE.AND UP0, UPT, UR12, URZ, UPT ;  /* 0x000000ff0c00728c */ /* 0x000fe2000bf05270 */
[----:B---3--:R-:W-:Y:S10]  /*3430*/  @P2 BRA `(.L_x_60) ;  /* 0x00000000000c2947 */ /* 0x008ff40003800000 */
[----:B-1----:R-:W-:Y:S04]  /*3440*/  SHF.L.U32 R3, R8, 0x1f, RZ ;  /* 0x0000001f08037819 */ /* 0x002fe800000006ff */
[----:B------:R-:W1:Y:S02]  /*3450*/  SYNCS.PHASECHK.TRANS64.TRYWAIT P0, [UR6], R3 ;  /* 0x00000003ff0075a7 */ /* 0x000e640008001106 */
[----:B-1----:R-:W-:Y:S05]  /*3460*/  @!P0 BRA `(.L_x_61) ;  /* 0x00000044007c8947 */ /* 0x002fea0003800000 */
.L_x_60:
[----:B------:R-:W-:Y:S01]  /*3470*/  UISETP.NE.AND UP1, UPT, UR11, 0x1, UPT ;  /* 0x000000010b00788c */ /* 0x000fe2000bf25270 */
[----:B------:R-:W-:Y:S01]  /*3480*/  PLOP3.LUT P2, PT, PT, PT, PT, 0x80, 0x8 ;  /* 0x000000000008781c */ /* 0x000fe20003f4f070 */
[----:B------:R-:W-:Y:S02]  /*3490*/  UIADD3 UR13, UPT, UPT, UR17, 0x1, URZ ;  /* 0x00000001110d7890 */ /* 0x000fe4000fffe0ff */
[----:B------:R-:W-:Y:S02]  /*34a0*/  ULEA UR28, UR17, UR15, 0x9 ;  /* 0x0000000f111c7291 */ /* 0x000fe4000f8e48ff */
[----:B------:R-:W-:Y:S01]  /*34b0*/  UISETP.NE.AND UP2, UPT, UR13, 0x8, UPT ;  /* 0x000000080d00788c */ /* 0x000fe2000bf45270 */
[----:B------:R-:W-:Y:S01]  /*34c0*/  PLOP3.LUT P0, PT, PT, PT, UP1, 0x80, 0x8 ;  /* 0x000000000008781c */ /* 0x000fe20003f0f018 */
[----:B------:R-:W-:Y:S02]  /*34d0*/  UIADD3 UR40, UPT, UPT, UR28, 0x80, URZ ;  /* 0x000000801c287890 */ /* 0x000fe4000fffe0ff */
[----:B------:R-:W-:Y:S02]  /*34e0*/  USEL UR27, URZ, 0x1, UP2 ;  /* 0x00000001ff1b7887 */ /* 0x000fe40009000000 */
[----:B------:R-:W-:Y:S02]  /*34f0*/  USEL UR13, UR13, URZ, UP2 ;  /* 0x000000ff0d0d7287 */ /* 0x000fe40009000000 */
[----:B------:R-:W-:Y:S02]  /*3500*/  UIADD3 UR36, UPT, UPT, UR28, 0x100, URZ ;  /* 0x000001001c247890 */ /* 0x000fe4000fffe0ff */
[----:B------:R-:W-:Y:S01]  /*3510*/  @UP1 ULEA UR26, UR13, UR5, 0x3 ;  /* 0x000000050d1a1291 */ /* 0x000fe2000f8e18ff */
[----:B------:R-:W-:Y:S01]  /*3520*/  LOP3.LUT R8, R8, UR27, RZ, 0x3c, !PT ;  /* 0x0000001b08087c12 */ /* 0x000fe2000f8e3cff */
[----:B------:R-:W-:Y:S02]  /*3530*/  UIADD3 UR32, UPT, UPT, UR28, 0x180, URZ ;  /* 0x000001801c207890 */ /* 0x000fe4000fffe0ff */
[----:B------:R-:W-:Y:S01]  /*3540*/  UIADD3 UR6, UPT, UPT, UR6, 0x40, URZ ;  /* 0x0000004006067890 */ /* 0x000fe2000fffe0ff */
[----:B-1----:R-:W-:Y:S01]  /*3550*/  @P0 SHF.L.U32 R0, R8, 0x1f, RZ ;  /* 0x0000001f08000819 */ /* 0x002fe200000006ff */
[----:B------:R-:W-:Y:S01]  /*3560*/  UIADD3 UR11, UPT, UPT, UR11, -0x1, URZ ;  /* 0xffffffff0b0b7890 */ /* 0x000fe2000fffe0ff */
[----:B------:R-:W-:Y:S02]  /*3570*/  UMOV UR29, 0x80004020 ;  /* 0x80004020001d7882 */ /* 0x000fe40000000000 */
[----:B------:R2:W3:Y:S01]  /*3580*/  @P0 SYNCS.PHASECHK.TRANS64.TRYWAIT P2, [UR26], R0 ;  /* 0x00000000ff0005a7 */ /* 0x0004e2000804111a */
[----:B------:R-:W-:Y:S01]  /*3590*/  ULEA UR26, UR17, UR10, 0xa ;  /* 0x0000000a111a7291 */ /* 0x000fe2000f8e50ff */
[----:B------:R-:W-:Y:S01]  /*35a0*/  UMOV UR27, 0x40004040 ;  /* 0x40004040001b7882 */ /* 0x000fe20000000000 */
[----:B------:R-:W-:Y:S02]  /*35b0*/  UMOV UR41, 0x80004020 ;  /* 0x8000402000297882 */ /* 0x000fe40000000000 */
[----:B------:R-:W-:Y:S02]  /*35c0*/  UIADD3 UR38, UPT, UPT, UR26, 0x2, URZ ;  /* 0x000000021a267890 */ /* 0x000fe4000fffe0ff */
[----:B------:R-:W-:Y:S02]  /*35d0*/  UIADD3 UR34, UPT, UPT, UR26, 0x4, URZ ;  /* 0x000000041a227890 */ /* 0x000fe4000fffe0ff */
[----:B------:R-:W-:Y:S01]  /*35e0*/  UIADD3 UR30, UPT, UPT, UR26, 0x6, URZ ;  /* 0x000000061a1e7890 */ /* 0x000fe2000fffe0ff */
[----:B------:R2:W-:Y:S01]  /*35f0*/  UTCQMMA gdesc[UR28], gdesc[UR26], tmem[UR8], tmem[UR24], idesc[UR25], UP4 ;  /* 0x00ff181a1c0075ea */ /* 0x0005e2000a000308 */
[----:B------:R-:W-:Y:S01]  /*3600*/  UPLOP3.LUT UP4, UPT, UPT, UPT, UPT, 0x80, 0x8 ;  /* 0x000000000008789c */ /* 0x000fe20003f8f070 */
[----:B------:R-:W-:Y:S01]  /*3610*/  UMOV UR39, 0x40004040 ;  /* 0x4000404000277882 */ /* 0x000fe20000000000 */
[----:B------:R-:W-:Y:S01]  /*3620*/  UMOV UR37, 0x80004020 ;  /* 0x8000402000257882 */ /* 0x000fe20000000000 */
[----:B------:R2:W-:Y:S01]  /*3630*/  UTCQMMA gdesc[UR40], gdesc[UR38], tmem[UR8], tmem[UR22], idesc[UR23], UPT ;  /* 0x00ff1626280075ea */ /* 0x0005e2000b800308 */
[----:B------:R-:W-:Y:S01]  /*3640*/  UMOV UR35, 0x40004040 ;  /* 0x4000404000237882 */ /* 0x000fe20000000000 */
[----:B------:R-:W-:Y:S01]  /*3650*/  UMOV UR33, 0x80004020 ;  /* 0x8000402000217882 */ /* 0x000fe20000000000 */
[----:B------:R-:W-:Y:S01]  /*3660*/  UMOV UR31, 0x40004040 ;  /* 0x40004040001f7882 */ /* 0x000fe20000000000 */
[----:B------:R2:W-:Y:S01]  /*3670*/  UTCQMMA gdesc[UR36], gdesc[UR34], tmem[UR8], tmem[UR20], idesc[UR21], UPT ;  /* 0x00ff1422240075ea */ /* 0x0005e2000b800308 */
[----:B------:R2:W-:Y:S01]  /*3680*/  UTCQMMA gdesc[UR32], gdesc[UR30], tmem[UR8], tmem[UR18], idesc[UR19], UPT ;  /* 0x00ff121e200075ea */ /* 0x0005e2000b800308 */
[----:B------:R2:W-:Y:S01]  /*3690*/  UTCBAR [UR6], URZ ;  /* 0x000000ff060073e9 */ /* 0x0005e200080000ff */
[----:B------:R-:W-:Y:S01]  /*36a0*/  UMOV UR17, UR13 ;  /* 0x0000000d00117c82 */ /* 0x000fe20008000000 */
[----:B------:R-:W-:Y:S05]  /*36b0*/  BRA.U UP0, `(.L_x_62) ;  /* 0xfffffffd00507547 */ /* 0x000fea000b83ffff */
.L_x_59:
[----:B------:R-:W-:Y:S01]  /*36c0*/  UIADD3 UR14, UPT, UPT, UR14, 0x1, URZ ;  /* 0x000000010e0e7890 */ /* 0x000fe2000fffe0ff */
[C---:B------:R-:W-:Y:S01]  /*36d0*/  ISETP.NE.AND P0, PT, R10.reuse, 0x2, PT ;  /* 0x000000020a00780c */ /* 0x040fe20003f05270 */
[----:B------:R-:W-:Y:S02]  /*36e0*/  UIADD3 UR7, UPT, UPT, UR7, 0xd0, URZ ;  /* 0x000000d007077890 */ /* 0x000fe4000fffe0ff */
[----:B------:R-:W-:Y:S01]  /*36f0*/  UISETP.NE.AND UP0, UPT, UR14, 0x4, UPT ;  /* 0x000000040e00788c */ /* 0x000fe2000bf05270 */
[----:B-12---:R-:W-:Y:S02]  /*3700*/  SEL R0, RZ, 0x1, P0 ;  /* 0x00000001ff007807 */ /* 0x006fe40000000000 */
[----:B------:R-:W-:Y:S01]  /*3710*/  SEL R10, R10, RZ, P0 ;  /* 0x000000ff0a0a7207 */ /* 0x000fe20000000000 */
[----:B------:R-:W-:Y:S01]  /*3720*/  USEL UR6, URZ, 0x1, UP0 ;  /* 0x00000001ff067887 */ /* 0x000fe20008000000 */
[----:B------:R-:W-:Y:S01]  /*3730*/  LOP3.LUT R9, R9, R0, RZ, 0x3c, !PT ;  /* 0x0000000009097212 */ /* 0x000fe200078e3cff */
[----:B------:R-:W-:Y:S01]  /*3740*/  USEL UR14, UR14, URZ, UP0 ;  /* 0x000000ff0e0e7287 */ /* 0x000fe20008000000 */
[----:B------:R1:W-:Y:S03]  /*3750*/  UTCBAR [UR7], URZ ;  /* 0x000000ff070073e9 */ /* 0x0003e600080000ff */
[----:B------:R-:W-:Y:S01]  /*3760*/  LOP3.LUT R11, R11, UR6, RZ, 0x3c, !PT ;  /* 0x000000060b0b7c12 */ /* 0x000fe2000f8e3cff */
[----:B------:R-:W-:Y:S07]  /*3770*/  @P1 BRA `(.L_x_63) ;  /* 0xfffffff800881947 */ /* 0x000fee000383ffff */
[----:B------:R-:W2:Y:S01]  /*3780*/  S2UR UR4, SR_CgaCtaId ;  /* 0x00000000000479c3 */ /* 0x000ea20000008800 */
[----:B------:R-:W-:Y:S01]  /*3790*/  ELECT P0, URZ, PT ;  /* 0x0000000000ff782f */ /* 0x000fe20003800000 */
[----:B------:R-:W-:Y:S01]  /*37a0*/  IMAD.MOV.U32 R0, RZ, RZ, 0x1 ;  /* 0x00000001ff007424 */ /* 0x000fe200078e00ff */
[----:B------:R-:W-:Y:S01]  /*37b0*/  UIADD3 UR5, UPT, UPT, UR5, 0xf0, URZ ;  /* 0x000000f005057890 */ /* 0x000fe2000fffe0ff */
[----:B------:R-:W-:Y:S01]  /*37c0*/  SHF.L.U32 R3, R11, 0x1f, RZ ;  /* 0x0000001f0b037819 */ /* 0x000fe200000006ff */
[----:B------:R-:W-:-:S03]  /*37d0*/  UMOV UR6, 0x40 ;  /* 0x0000004000067882 */ /* 0x000fc60000000000 */
[----:B------:R-:W-:Y:S01]  /*37e0*/  UVIRTCOUNT.DEALLOC.SMPOOL 0x80 ;  /* 0x000000800000784c */ /* 0x000fe20000000000 */
[----:B--2---:R-:W-:Y:S02]  /*37f0*/  ULEA UR4, UR4, UR6, 0x18 ;  /* 0x0000000604047291 */ /* 0x004fe4000f8ec0ff */
[----:B------:R-:W-:-:S07]  /*3800*/  ULEA UR6, UR14, UR5, 0x3 ;  /* 0x000000050e067291 */ /* 0x000fce000f8e18ff */
[----:B------:R2:W-:Y:S02]  /*3810*/  @P0 STS.U8 [UR4+0x1c], R0 ;  /* 0x00001c00ff000988 */ /* 0x0005e40008000004 */
[----:B------:R-:W4:Y:S02]  /*3820*/  SYNCS.PHASECHK.TRANS64.TRYWAIT P0, [UR6], R3 ;  /* 0x00000003ff0075a7 */ /* 0x000f240008001106 */
[----:B--2-4-:R-:W-:Y:S05]  /*3830*/  @!P0 BRA `(.L_x_64) ;  /* 0x0000004000a08947 */ /* 0x014fea0003800000 */
.L_x_137:
[----:B-1----:R-:W-:-:S04]  /*3840*/  UIADD3 UR7, UPT, UPT, UR14, 0x1, URZ ;  /* 0x000000010e077890 */ /* 0x002fc8000fffe0ff */
[----:B------:R-:W-:-:S04]  /*3850*/  UISETP.NE.AND UP0, UPT, UR7, 0x4, UPT ;  /* 0x000000040700788c */ /* 0x000fc8000bf05270 */
[----:B------:R-:W-:Y:S02]  /*3860*/  USEL UR8, URZ, 0x1, UP0 ;  /* 0x00000001ff087887 */ /* 0x000fe40008000000 */
[----:B------:R-:W-:-:S04]  /*3870*/  USEL UR7, UR7, URZ, UP0 ;  /* 0x000000ff07077287 */ /* 0x000fc80008000000 */
[----:B------:R-:W-:Y:S01]  /*3880*/  ULEA UR6, UR7, UR5, 0x3 ;  /* 0x0000000507067291 */ /* 0x000fe2000f8e18ff */
[----:B------:R-:W-:-:S04]  /*3890*/  LOP3.LUT R2, R11, UR8, RZ, 0x3c, !PT ;  /* 0x000000080b027c12 */ /* 0x000fc8000f8e3cff */
[----:B--2---:R-:W-:-:S04]  /*38a0*/  SHF.L.U32 R3, R2, 0x1f, RZ ;  /* 0x0000001f02037819 */ /* 0x004fc800000006ff */
[----:B------:R-:W1:Y:S02]  /*38b0*/  SYNCS.PHASECHK.TRANS64.TRYWAIT P0, [UR6], R3 ;  /* 0x00000003ff0075a7 */ /* 0x000e640008001106 */
[----:B-1----:R-:W-:Y:S05]  /*38c0*/  @!P0 BRA `(.L_x_65) ;  /* 0x0000004000948947 */ /* 0x002fea0003800000 */
.L_x_139:
        /* <DEDUP_REMOVED lines=9> */
.L_x_141:
[----:B------:R-:W-:-:S04]  /*3960*/  UIADD3 UR7, UPT, UPT, UR7, 0x1, URZ ;  /* 0x0000000107077890 */ /* 0x000fc8000fffe0ff */
[----:B------:R-:W-:-:S04]  /*3970*/  UISETP.NE.AND UP0, UPT, UR7, 0x4, UPT ;  /* 0x000000040700788c */ /* 0x000fc8000bf05270 */
[----:B------:R-:W-:Y:S02]  /*3980*/  USEL UR6, URZ, 0x1, UP0 ;  /* 0x00000001ff067887 */ /* 0x000fe40008000000 */
[----:B------:R-:W-:-:S04]  /*3990*/  USEL UR7, UR7, URZ, UP0 ;  /* 0x000000ff07077287 */ /* 0x000fc80008000000 */
[----:B------:R-:W-:Y:S01]  /*39a0*/  ULEA UR7, UR7, UR5, 0x3 ;  /* 0x0000000507077291 */ /* 0x000fe2000f8e18ff */
[----:B-1----:R-:W-:-:S04]  /*39b0*/  LOP3.LUT R3, R2, UR6, RZ, 0x3c, !PT ;  /* 0x0000000602037c12 */ /* 0x002fc8000f8e3cff */
[----:B------:R-:W-:-:S04]  /*39c0*/  SHF.L.U32 R3, R3, 0x1f, RZ ;  /* 0x0000001f03037819 */ /* 0x000fc800000006ff */
[----:B------:R-:W1:Y:S02]  /*39d0*/  SYNCS.PHASECHK.TRANS64.TRYWAIT P0, [UR7], R3 ;  /* 0x00000003ff0075a7 */ /* 0x000e640008001107 */
[----:B-1----:R-:W-:Y:S05]  /*39e0*/  @!P0 BRA `(.L_x_67) ;  /* 0x00000040007c8947 */ /* 0x002fea0003800000 */
.L_x_143:
[----:B------:R-:W-:Y:S01]  /*39f0*/  NOP ;  /* 0x0000000000007918 */ /* 0x000fe20000000000 */
[----:B-1----:R-:W1:Y:S01]  /*3a00*/  LDS R0, [UR4+0x14] ;  /* 0x00001404ff007984 */ /* 0x002e620008000800 */
[----:B------:R-:W-:Y:S01]  /*3a10*/  ULOP3.LUT UR6, UR16, 0xffff, URZ, 0xc0, !UPT ;  /* 0x0000ffff10067892 */ /* 0x000fe2000f8ec0ff */
[----:B------:R-:W-:Y:S01]  /*3a20*/  UMOV UR8, 0xffff ;  /* 0x0000ffff00087882 */ /* 0x000fe20000000000 */
[----:B------:R-:W-:Y:S02]  /*3a30*/  UMOV UR5, 0x1 ;  /* 0x0000000100057882 */ /* 0x000fe40000000000 */
[----:B------:R-:W-:-:S04]  /*3a40*/  USHF.R.U32.HI UR6, URZ, 0x5, UR6 ;  /* 0x00000005ff067899 */ /* 0x000fc80008011606 */
[----:B------:R-:W-:Y:S02]  /*3a50*/  USHF.L.U32 UR8, UR8, UR6, URZ ;  /* 0x0000000608087299 */ /* 0x000fe400080006ff */
[----:B------:R-:W-:-:S04]  /*3a60*/  USHF.L.U32 UR5, UR5, UR6, URZ ;  /* 0x0000000605057299 */ /* 0x000fc800080006ff */
[----:B-1----:R-:W-:-:S04]  /*3a70*/  LOP3.LUT R0, R0, UR8, RZ, 0xc0, !PT ;  /* 0x0000000800007c12 */ /* 0x002fc8000f8ec0ff */
[----:B------:R-:W-:-:S13]  /*3a80*/  ISETP.NE.AND P0, PT, R0, UR8, PT ;  /* 0x0000000800007c0c */ /* 0x000fda000bf05270 */
[----:B------:R-:W-:Y:S05]  /*3a90*/  @P0 BRA `(.L_x_68) ;  /* 0x0000000000580947 */ /* 0x000fea0003800000 */
[----:B------:R-:W1:Y:S02]  /*3aa0*/  LDS R0, [UR4+0x18] ;  /* 0x00001804ff007984 */ /* 0x000e640008000800 */
[----:B-1----:R-:W-:-:S04]  /*3ab0*/  LOP3.LUT R0, R0, UR5, RZ, 0xc0, !PT ;  /* 0x0000000500007c12 */ /* 0x002fc8000f8ec0ff */
[----:B------:R-:W-:-:S13]  /*3ac0*/  ISETP.NE.AND P0, PT, R0, UR5, PT ;  /* 0x0000000500007c0c */ /* 0x000fda000bf05270 */
[----:B------:R-:W-:Y:S05]  /*3ad0*/  @P0 BRA `(.L_x_69) ;  /* 0x00000000003c0947 */ /* 0x000fea0003800000 */
[----:B------:R-:W1:Y:S01]  /*3ae0*/  S2R R2, SR_LANEID ;  /* 0x0000000000027919 */ /* 0x000e620000000000 */
[----:B------:R-:W-:Y:S01]  /*3af0*/  ULOP3.LUT UR8, URZ, UR8, URZ, 0x33, !UPT ;  /* 0x00000008ff087292 */ /* 0x000fe2000f8e33ff */
[----:B------:R-:W-:Y:S01]  /*3b00*/  LOP3.LUT R4, RZ, UR5, RZ, 0x33, !PT ;  /* 0x00000005ff047c12 */ /* 0x000fe2000f8e33ff */
[----:B------:R-:W-:Y:S02]  /*3b10*/  VOTEU.ANY UR7, UPT, PT ;  /* 0x0000000000077886 */ /* 0x000fe400038e0100 */
[----:B------:R-:W-:Y:S01]  /*3b20*/  UFLO.U32 UR7, UR7 ;  /* 0x00000007000772bd */ /* 0x000fe200080e0000 */
[----:B------:R-:W2:Y:S01]  /*3b30*/  REDUX UR5, R4 ;  /* 0x00000000040573c4 */ /* 0x000ea20000000000 */
[----:B------:R-:W-:-:S06]  /*3b40*/  IMAD.U32 R0, RZ, RZ, UR8 ;  /* 0x00000008ff007e24 */ /* 0x000fcc000f8e00ff */
[----:B------:R4:W-:Y:S01]  /*3b50*/  UTCATOMSWS.AND URZ, UR8 ;  /* 0x0000000800ff79e3 */ /* 0x0009e20008000000 */
[----:B------:R-:W3:Y:S01]  /*3b60*/  REDUX UR6, R0 ;  /* 0x00000000000673c4 */ /* 0x000ee20000000000 */
[----:B-1----:R-:W-:Y:S01]  /*3b70*/  ISETP.EQ.U32.AND P0, PT, R2, UR7, PT ;  /* 0x0000000702007c0c */ /* 0x002fe2000bf02070 */
[----:B--2---:R-:W-:Y:S01]  /*3b80*/  IMAD.U32 R2, RZ, RZ, UR5 ;  /* 0x00000005ff027e24 */ /* 0x004fe2000f8e00ff */
[----:B---3--:R-:W-:-:S11]  /*3b90*/  MOV R3, UR6 ;  /* 0x0000000600037c02 */ /* 0x008fd60008000f00 */
[----:B------:R4:W-:Y:S04]  /*3ba0*/  @P0 ATOMS.AND RZ, [UR4+0x14], R3 ;  /* 0x00001403ffff098c */ /* 0x0009e8000a800004 */
[----:B------:R4:W-:Y:S01]  /*3bb0*/  @P0 ATOMS.AND RZ, [UR4+0x18], R2 ;  /* 0x00001802ffff098c */ /* 0x0009e2000a800004 */
[----:B------:R-:W-:Y:S05]  /*3bc0*/  BRA `(.L_x_70) ;  /* 0x0000000000147947 */ /* 0x000fea0003800000 */
.L_x_69:
[----:B------:R-:W-:Y:S02]  /*3bd0*/  MOV R2, 0x3bf0 ;  /* 0x00003bf000027802 */ /* 0x000fe40000000f00 */
[----:B---3-5:R-:W-:Y:S05]  /*3be0*/  CALL.REL.NOINC `($__internal_0_$__cuda_sm10x_tcgen05_guardrail_trap_col_being_dealloced_not_returned_by_alloc) ;  /* 0x0000004000d87944 */ /* 0x028fea0003c00000 */
[----:B------:R-:W-:Y:S05]  /*3bf0*/  BRA `(.L_x_70) ;  /* 0x0000000000087947 */ /* 0x000fea0003800000 */
.L_x_68:
[----:B------:R-:W-:Y:S02]  /*3c00*/  MOV R2, 0x3c20 ;  /* 0x00003c2000027802 */ /* 0x000fe40000000f00 */
[----:B---3-5:R-:W-:Y:S05]  /*3c10*/  CALL.REL.NOINC `($__internal_2_$__cuda_sm10x_tcgen05_guardrail_trap_unallocated_columns_being_dealloced) ;  /* 0x0000004000e47944 */ /* 0x028fea0003c00000 */
.L_x_70:
[----:B------:R-:W-:Y:S01]  /*3c20*/  NOP ;  /* 0x0000000000007918 */ /* 0x000fe20000000000 */
[----:B----4-:R-:W-:Y:S05]  /*3c30*/  EXIT ;  /* 0x000000000000794d */ /* 0x010fea0003800000 */
.L_x_52:
[----:B------:R-:W-:-:S09]  /*3c40*/  UISETP.NE.OR UP2, UPT, UR8, 0x3, !UP2 ;  /* 0x000000030800788c */ /* 0x000fd2000d745670 */
[----:B------:R-:W-:Y:S05]  /*3c50*/  BRA.U UP2, `(.L_x_71) ;  /* 0x0000000d02407547 */ /* 0x000fea000b800000 */
[----:B------:R-:W1:Y:S01]  /*3c60*/  LDC R0, c[0x0][0xb30] ;  /* 0x0002cc00ff007b82 */ /* 0x000e620000000800 */
[----:B------:R-:W2:Y:S01]  /*3c70*/  LDCU.64 UR8, c[0x0][0x888] ;  /* 0x00011100ff0877ac */ /* 0x000ea20008000a00 */
[----:B------:R-:W-:Y:S02]  /*3c80*/  HFMA2 R29, -RZ, RZ, 0, 0 ;  /* 0x00000000ff1d7431 */ /* 0x000fe400000001ff */
[----:B------:R-:W-:Y:S01]  /*3c90*/  IMAD.MOV.U32 R31, RZ, RZ, 0x1 ;  /* 0x00000001ff1f7424 */ /* 0x000fe200078e00ff */
[----:B------:R-:W-:Y:S01]  /*3ca0*/  MOV R23, 0x1000 ;  /* 0x0000100000177802 */ /* 0x000fe20000000f00 */
[----:B------:R-:W4:Y:S01]  /*3cb0*/  LDCU.64 UR4, c[0x0][0x890] ;  /* 0x00011200ff0477ac */ /* 0x000f220008000a00 */
[----:B------:R-:W-:Y:S01]  /*3cc0*/  IMAD.MOV.U32 R30, RZ, RZ, RZ ;  /* 0x000000ffff1e7224 */ /* 0x000fe200078e00ff */
[----:B------:R-:W3:Y:S01]  /*3cd0*/  LDC R19, c[0x0][0x370] ;  /* 0x0000dc00ff137b82 */ /* 0x000ee20000000800 */
[----:B------:R-:W-:Y:S01]  /*3ce0*/  UMOV UR7, 0x400 ;  /* 0x0000040000077882 */ /* 0x000fe20000000000 */
[----:B------:R-:W-:-:S02]  /*3cf0*/  UPLOP3.LUT UP1, UPT, UPT, UPT, UPT, 0x40, 0x4 ;  /* 0x000000000004789c */ /* 0x000fc40003f2e870 */
[----:B------:R-:W-:-:S04]  /*3d00*/  ULEA UR7, UR37, UR7, 0x18 ;  /* 0x0000000725077291 */ /* 0x000fc8000f8ec0ff */
[----:B------:R-:W3:Y:S01]  /*3d10*/  LDC R2, c[0x0][0xb0c] ;  /* 0x0002c300ff027b82 */ /* 0x000ee20000000800 */
[----:B------:R-:W-:Y:S02]  /*3d20*/  UIADD3 UR13, UPT, UPT, UR7, 0x88, URZ ;  /* 0x00000088070d7890 */ /* 0x000fe4000fffe0ff */
[----:B--2---:R-:W-:Y:S02]  /*3d30*/  UISETP.NE.U32.AND UP2, UPT, UR8, URZ, UPT ;  /* 0x000000ff0800728c */ /* 0x004fe4000bf45070 */
[----:B------:R-:W-:Y:S02]  /*3d40*/  UIADD3 UR17, UPT, UPT, UR7, 0x80, URZ ;  /* 0x0000008007117890 */ /* 0x000fe4000fffe0ff */
[----:B----4-:R-:W-:Y:S01]  /*3d50*/  UISETP.NE.U32.AND UP3, UPT, UR4, URZ, UPT ;  /* 0x000000ff0400728c */ /* 0x010fe2000bf65070 */
[----:B------:R-:W2:Y:S01]  /*3d60*/  LDC R18, c[0x0][0xb20] ;  /* 0x0002c800ff127b82 */ /* 0x000ea20000000800 */
[----:B-1----:R-:W-:Y:S01]  /*3d70*/  ISETP.NE.AND P1, PT, R0, 0x1, PT ;  /* 0x000000010000780c */ /* 0x002fe20003f25270 */
[----:B------:R-:W-:-:S02]  /*3d80*/  UISETP.NE.AND.EX UP2, UPT, UR9, URZ, UPT, UP2 ;  /* 0x000000ff0900728c */ /* 0x000fc4000bf45320 */
[----:B------:R-:W-:Y:S02]  /*3d90*/  UPRMT UR13, UR37, 0x654, UR13 ;  /* 0x00000654250d7896 */ /* 0x000fe4000800000d */
[----:B------:R-:W-:Y:S02]  /*3da0*/  UISETP.NE.AND.EX UP3, UPT, UR5, URZ, UPT, UP3 ;  /* 0x000000ff0500728c */ /* 0x000fe4000bf65330 */
[----:B------:R-:W1:Y:S08]  /*3db0*/  LDC.64 R32, c[0x0][0x348] ;  /* 0x0000d200ff207b82 */ /* 0x000e700000000a00 */
[----:B------:R-:W4:Y:S08]  /*3dc0*/  LDC.64 R16, c[0x0][0xb10] ;  /* 0x0002c400ff107b82 */ /* 0x000f300000000a00 */
[----:B------:R-:W1:Y:S08]  /*3dd0*/  LDC.64 R6, c[0x0][0xb18] ;  /* 0x0002c600ff067b82 */ /* 0x000e700000000a00 */
[----:B------:R-:W1:Y:S08]  /*3de0*/  LDC.64 R4, c[0x0][0xb28] ;  /* 0x0002ca00ff047b82 */ /* 0x000e700000000a00 */
[----:B--23--:R-:W1:Y:S02]  /*3df0*/  LDC R22, c[0x0][0x374] ;  /* 0x0000dd00ff167b82 */ /* 0x00ce640000000800 */
.L_x_80:
[C---:B------:R-:W-:Y:S02]  /*3e00*/  LEA R0, R30.reuse, UR7, 0x3 ;  /* 0x000000071e007c11 */ /* 0x040fe4000f8e18ff */
[----:B------:R-:W-:Y:S02]  /*3e10*/  SHF.L.U32 R3, R29, 0x1f, RZ ;  /* 0x0000001f1d037819 */ /* 0x000fe400000006ff */
[----:B------:R-:W-:Y:S02]  /*3e20*/  LEA R24, R30, UR7, 0x4 ;  /* 0x000000071e187c11 */ /* 0x000fe4000f8e20ff */
[----:B--2---:R-:W2:Y:S02]  /*3e30*/  SYNCS.PHASECHK.TRANS64.TRYWAIT P0, [R0+URZ+0xb0], R3 ;  /* 0x0000b003000075a7 */ /* 0x004ea400080011ff */
[----:B--2---:R-:W-:Y:S05]  /*3e40*/  @!P0 BRA `(.L_x_72) ;  /* 0x0000003c007c8947 */ /* 0x004fea0003800000 */
.L_x_144:
[----:B------:R-:W-:Y:S01]  /*3e50*/  ISETP.GE.AND P0, PT, R40, 0x1, PT ;  /* 0x000000012800780c */ /* 0x000fe20003f06270 */
[----:B------:R-:W3:Y:S01]  /*3e60*/  LDS.128 R24, [R24+0x140] ;  /* 0x0001400018187984 */ /* 0x000ee20000000c00 */
[----:B--2---:R-:W-:Y:S01]  /*3e70*/  VIADD R0, R0, 0xc0 ;  /* 0x000000c000007836 */ /* 0x004fe20000000000 */
[----:B------:R-:W-:Y:S01]  /*3e80*/  @!PT LDS RZ, [RZ] ;  /* 0x00000000fffff984 */ /* 0x000fe20000000800 */
[----:B------:R-:W-:Y:S01]  /*3e90*/  @!PT LDS RZ, [RZ] ;  /* 0x00000000fffff984 */ /* 0x000fe20000000800 */
[----:B------:R-:W-:Y:S01]  /*3ea0*/  @!PT LDS RZ, [RZ] ;  /* 0x00000000fffff984 */ /* 0x000fe20000000800 */
[----:B------:R-:W-:Y:S01]  /*3eb0*/  @!PT LDS RZ, [RZ] ;  /* 0x00000000fffff984 */ /* 0x000fe20000000800 */
[----:B------:R2:W-:Y:S06]  /*3ec0*/  MEMBAR.ALL.CTA ;  /* 0x0000000000007992 */ /* 0x0005ec0000008000 */
[----:B--2---:R-:W2:Y:S01]  /*3ed0*/  FENCE.VIEW.ASYNC.S ;  /* 0x00000000000073c6 */ /* 0x004ea20000000000 */
[----:B------:R-:W-:Y:S04]  /*3ee0*/  PRMT R0, RZ, 0x654, R0 ;  /* 0x00000654ff007816 */ /* 0x000fe80000000000 */
[----:B--2---:R2:W-:Y:S01]  /*3ef0*/  SYNCS.ARRIVE.TRANS64.RED.A1T0 RZ, [R0+URZ], RZ ;  /* 0x000000ff00ff79a7 */ /* 0x0045e200081004ff */
[----:B---3--:R-:W-:Y:S11]  /*3f00*/  LOP3.LUT P3, RZ, R26, 0x1, RZ, 0xc0, !PT ;  /* 0x000000011aff7812 */ /* 0x008ff6000786c0ff */
[----:B------:R-:W-:Y:S02]  /*3f10*/  @!UPT UIADD3 URZ, UPT, UPT, URZ, URZ, URZ ;  /* 0x000000fffffff290 */ /* 0x000fe4000fffe0ff */
[----:B------:R-:W-:Y:S02]  /*3f20*/  @P3 MOV R13, R24 ;  /* 0x00000018000d3202 */ /* 0x000fe40000000f00 */
[----:B------:R-:W-:Y:S01]  /*3f30*/  @P3 LOP3.LUT R8, R25, 0xffff, RZ, 0xc0, !PT ;  /* 0x0000ffff19083812 */ /* 0x000fe200078ec0ff */
[----:B--2---:R-:W-:Y:S06]  /*3f40*/  @!P0 BRA `(.L_x_73) ;  /* 0x0000000000a48947 */ /* 0x004fec0003800000 */
[----:B-1----:R-:W-:Y:S01]  /*3f50*/  IMAD.HI.U32 R35, R22, R7, RZ ;  /* 0x0000000716237227 */ /* 0x002fe200078e00ff */
[----:B------:R-:W-:Y:S02]  /*3f60*/  ISETP.NE.AND P0, PT, R6, 0x1, PT ;  /* 0x000000010600780c */ /* 0x000fe40003f05270 */
[----:B------:R-:W-:Y:S01]  /*3f70*/  ISETP.NE.AND P2, PT, R40, 0x1, PT ;  /* 0x000000012800780c */ /* 0x000fe20003f45270 */
[----:B----4-:R-:W-:Y:S01]  /*3f80*/  IMAD.HI.U32 R34, R19, R16, RZ ;  /* 0x0000001013227227 */ /* 0x010fe200078e00ff */
[----:B------:R-:W-:Y:S02]  /*3f90*/  SHF.R.U32.HI R35, RZ, R18, R35 ;  /* 0x00000012ff237219 */ /* 0x000fe40000011623 */
[----:B------:R-:W-:Y:S01]  /*3fa0*/  ISETP.NE.AND P4, PT, R2, 0x1, PT ;  /* 0x000000010200780c */ /* 0x000fe20003f85270 */
[----:B------:R-:W-:Y:S01]  /*3fb0*/  IMAD.HI.U32 R36, R13, R16, RZ ;  /* 0x000000100d247227 */ /* 0x000fe200078e00ff */
[----:B------:R-:W-:Y:S02]  /*3fc0*/  SHF.R.U32.HI R34, RZ, R17, R34 ;  /* 0x00000011ff227219 */ /* 0x000fe40000011622 */
[----:B------:R-:W-:Y:S01]  /*3fd0*/  SEL R3, R22, R35, !P0 ;  /* 0x0000002316037207 */ /* 0x000fe20004000000 */
[C---:B------:R-:W-:Y:S01]  /*3fe0*/  IMAD.HI.U32 R35, R8.reuse, R7, RZ ;  /* 0x0000000708237227 */ /* 0x040fe200078e00ff */
[----:B------:R-:W-:Y:S02]  /*3ff0*/  SEL R11, R19, R34, !P4 ;  /* 0x00000022130b7207 */ /* 0x000fe40006000000 */
[----:B------:R-:W-:Y:S01]  /*4000*/  SHF.R.U32.HI R36, RZ, R17, R36 ;  /* 0x00000011ff247219 */ /* 0x000fe20000011624 */
[----:B------:R-:W-:Y:S01]  /*4010*/  IMAD.HI.U32 R38, R3, R4, RZ ;  /* 0x0000000403267227 */ /* 0x000fe200078e00ff */
[----:B------:R-:W-:Y:S03]  /*4020*/  SHF.R.U32.HI R35, RZ, R18, R35 ;  /* 0x00000012ff237219 */ /* 0x000fe60000011623 */
[----:B------:R-:W-:Y:S01]  /*4030*/  IMAD.HI.U32 R34, R11, R4, RZ ;  /* 0x000000040b227227 */ /* 0x000fe200078e00ff */
[----:B------:R-:W-:Y:S02]  /*4040*/  @P2 SHF.R.U32.HI R3, RZ, R5, R38 ;  /* 0x00000005ff032219 */ /* 0x000fe40000011626 */
[----:B------:R-:W-:Y:S02]  /*4050*/  SEL R9, R8, R35, !P0 ;  /* 0x0000002308097207 */ /* 0x000fe40004000000 */
[----:B------:R-:W-:Y:S01]  /*4060*/  @P2 SHF.R.U32.HI R11, RZ, R5, R34 ;  /* 0x00000005ff0b2219 */ /* 0x000fe20000011622 */
[C---:B------:R-:W-:Y:S01]  /*4070*/  IMAD R10, R40.reuse, R3, RZ ;  /* 0x00000003280a7224 */ /* 0x040fe200078e02ff */
[----:B------:R-:W-:Y:S01]  /*4080*/  SEL R3, R13, R36, !P4 ;  /* 0x000000240d037207 */ /* 0x000fe20006000000 */
[C---:B------:R-:W-:Y:S03]  /*4090*/  IMAD.HI.U32 R14, R9.reuse, R4, RZ ;  /* 0x00000004090e7227 */ /* 0x040fe600078e00ff */
[----:B------:R-:W-:Y:S01]  /*40a0*/  ISETP.GE.AND P0, PT, R9, R10, PT ;  /* 0x0000000a0900720c */ /* 0x000fe20003f06270 */
[C---:B------:R-:W-:Y:S01]  /*40b0*/  IMAD R12, R40.reuse, R11, RZ ;  /* 0x0000000b280c7224 */ /* 0x040fe200078e02ff */
[-C--:B------:R-:W-:Y:S04]  /*40c0*/  SHF.R.U32.HI R14, RZ, R5.reuse, R14 ;  /* 0x00000005ff0e7219 */ /* 0x080fe8000001160e */
[----:B------:R-:W-:Y:S02]  /*40d0*/  ISETP.GE.OR P0, PT, R3, R12, P0 ;  /* 0x0000000c0300720c */ /* 0x000fe40000706670 */
[----:B------:R-:W-:Y:S05]  /*40e0*/  SEL R15, R9, R14, !P2 ;  /* 0x0000000e090f7207 */ /* 0x000fea0005000000 */
[----:B------:R-:W-:Y:S04]  /*40f0*/  IMAD.MOV R14, RZ, RZ, -R15 ;  /* 0x000000ffff0e7224 */ /* 0x000fe800078e0a0f */
[----:B------:R-:W-:Y:S02]  /*4100*/  IMAD R14, R40, R14, R9 ;  /* 0x0000000e280e7224 */ /* 0x000fe400078e0209 */
[C---:B------:R-:W-:Y:S05]  /*4110*/  @!P0 IMAD.HI.U32 R10, R3.reuse, R4, RZ ;  /* 0x00000004030a8227 */ /* 0x040fea00078e00ff */
[----:B------:R-:W-:Y:S04]  /*4120*/  @!P0 SHF.R.U32.HI R10, RZ, R5, R10 ;  /* 0x00000005ff0a8219 */ /* 0x000fe8000001160a */
[----:B------:R-:W-:Y:S01]  /*4130*/  @!P0 SEL R0, R3, R10, !P2 ;  /* 0x0000000a03008207 */ /* 0x000fe20005000000 */
[----:B------:R-:W-:Y:S03]  /*4140*/  IMAD.MOV R10, RZ, RZ, -R3 ;  /* 0x000000ffff0a7224 */ /* 0x000fe600078e0a03 */
[----:B------:R-:W-:Y:S01]  /*4150*/  @!P0 IADD3 R15, PT, PT, R15, -R0, RZ ;  /* 0x800000000f0f8210 */ /* 0x000fe20007ffe0ff */
[----:B------:R-:W-:Y:S01]  /*4160*/  @!P0 IMAD R0, R11, R14, R0 ;  /* 0x0000000e0b008224 */ /* 0x000fe200078e0200 */
[----:B------:R-:W-:Y:S01]  /*4170*/  IADD3 R11, PT, PT, -R9, RZ, RZ ;  /* 0x000000ff090b7210 */ /* 0x000fe20007ffe1ff */
[----:B------:R-:W-:Y:S02]  /*4180*/  IMAD R13, R2, R10, R13 ;  /* 0x0000000a020d7224 */ /* 0x000fe400078e020d */
[----:B------:R-:W-:Y:S02]  /*4190*/  @!P0 IMAD R9, R15, R40, R3 ;  /* 0x000000280f098224 */ /* 0x000fe400078e0203 */
[----:B------:R-:W-:Y:S02]  /*41a0*/  @!P0 IMAD.MOV.U32 R3, RZ, RZ, R0 ;  /* 0x000000ffff038224 */ /* 0x000fe400078e0000 */
[----:B------:R-:W-:Y:S02]  /*41b0*/  IMAD R8, R6, R11, R8 ;  /* 0x0000000b06087224 */ /* 0x000fe400078e0208 */
[----:B------:R-:W-:Y:S02]  /*41c0*/  IMAD R13, R3, R2, R13 ;  /* 0x00000002030d7224 */ /* 0x000fe400078e020d */
[----:B------:R-:W-:Y:S02]  /*41d0*/  IMAD R8, R9, R6, R8 ;  /* 0x0000000609087224 */ /* 0x000fe400078e0208 */
.L_x_73:
[----:B------:R-:W-:Y:S05]  /*41e0*/  BRA.U UP1, `(.L_x_74) ;  /* 0x0000000101107547 */ /* 0x000fea000b800000 */
[----:B------:R-:W-:Y:S04]  /*41f0*/  MOV R0, UR6 ;  /* 0x0000000600007c02 */ /* 0x000fe80008000f00 */
[----:B------:R-:W-:Y:S04]  /*4200*/  SHF.L.U32 R3, R0, 0x1f, RZ ;  /* 0x0000001f00037819 */ /* 0x000fe800000006ff */
[----:B------:R-:W2:Y:S02]  /*4210*/  SYNCS.PHASECHK.TRANS64.TRYWAIT P0, [UR7+0xa8], R3 ;  /* 0x0000a803ff0075a7 */ /* 0x000ea40008001107 */
[----:B--2---:R-:W-:Y:S05]  /*4220*/  @!P0 BRA `(.L_x_75) ;  /* 0x0000003800988947 */ /* 0x004fea0003800000 */
.L_x_74:
[----:B------:R-:W-:Y:S02]  /*4230*/  R2UR UR19, R21 ;  /* 0x00000000151372ca */ /* 0x000fe400000e0000 */
[----:B------:R-:W-:Y:S02]  /*4240*/  R2UR UR18, R20 ;  /* 0x00000000141272ca */ /* 0x000fe400000e0000 */
[----:B------:R-:W-:Y:S02]  /*4250*/  ISETP.NE.U32.AND P2, PT, RZ, UR4, PT ;  /* 0x00000004ff007c0c */ /* 0x000fe4000bf45070 */
[----:B------:R-:W-:Y:S02]  /*4260*/  SHF.L.U32 R12, R31, 0x1f, RZ ;  /* 0x0000001f1f0c7819 */ /* 0x000fe400000006ff */
[----:B------:R-:W-:Y:S05]  /*4270*/  ISETP.NE.AND.EX P2, PT, RZ, UR5, PT, P2 ;  /* 0x00000005ff007c0c */ /* 0x000fea000bf45320 */
[----:B------:R-:W-:Y:S02]  /*4280*/  USHF.L.U32 UR19, UR19, 0x6, URZ ;  /* 0x0000000613137899 */ /* 0x000fe400080006ff */
[----:B------:R-:W-:Y:S01]  /*4290*/  USHF.L.U32 UR18, UR18, 0x7, URZ ;  /* 0x0000000712127899 */ /* 0x000fe200080006ff */
[----:B------:R-:W-:Y:S11]  /*42a0*/  BRA.U !UP3, `(.L_x_76) ;  /* 0x000000010b347547 */ /* 0x000ff6000b800000 */
[----:B------:R-:W-:Y:S01]  /*42b0*/  UPLOP3.LUT UP0, UPT, UPT, UPT, UP2, 0x80, 0x8 ;  /* 0x000000000008789c */ /* 0x000fe20003f0f020 */
[----:B--2---:R-:W-:Y:S02]  /*42c0*/  HFMA2 R0, -RZ, RZ, 0, 5.9604644775390625e-08 ;  /* 0x00000001ff007431 */ /* 0x004fe400000001ff */
[----:B------:R-:W-:Y:S03]  /*42d0*/  IMAD.MOV.U32 R95, RZ, RZ, 0x1 ;  /* 0x00000001ff5f7424 */ /* 0x000fe600078e00ff */
[----:B------:R-:W-:Y:S05]  /*42e0*/  PLOP3.LUT P0, PT, PT, PT, UP0, 0x80, 0x8 ;  /* 0x000000000008781c */ /* 0x000fea0003f0f008 */
[----:B------:R-:W2:Y:S01]  /*42f0*/  @UP0 LDCU.64 UR10, c[0x0][0x888] ;  /* 0x00011100ff0a07ac */ /* 0x000ea20008000a00 */
[----:B------:R-:W-:Y:S07]  /*4300*/  @UP0 UIMAD UR8, UR36, UR4, URZ ;  /* 0x00000004240802a4 */ /* 0x000fee000f8e02ff */
[----:B------:R-:W-:Y:S01]  /*4310*/  @!P0 PRMT R95, R0, 0x7610, R95 ;  /* 0x00007610005f8816 */ /* 0x000fe2000000005f */
[----:B--2---:R-:W-:Y:S03]  /*4320*/  @UP0 UIMAD.WIDE UR10, UR8, 0x4, UR10 ;  /* 0x00000004080a08a5 */ /* 0x004fe6000f8e020a */
[----:B------:R-:W2:Y:S03]  /*4330*/  @!UP0 LDCU UR8, c[0x0][0x880] ;  /* 0x00011000ff0887ac */ /* 0x000ea60008000800 */
[----:B------:R-:W-:Y:S01]  /*4340*/  IMAD.U32 R10, RZ, RZ, UR10 ;  /* 0x0000000aff0a7e24 */ /* 0x000fe2000f8e00ff */
[----:B------:R-:W-:Y:S05]  /*4350*/  MOV R11, UR11 ;  /* 0x0000000b000b7c02 */ /* 0x000fea0008000f00 */
[----:B-----5:R3:W5:Y:S02]  /*4360*/  @P0 LDG.E R49, desc[UR46][R10.64] ;  /* 0x0000002e0a310981 */ /* 0x020764000c1e1900 */
[----:B--23--:R-:W-:Y:S07]  /*4370*/  @!P0 IMAD.U32 R49, RZ, RZ, UR8 ;  /* 0x00000008ff318e24 */ /* 0x00cfee000f8e00ff */
.L_x_76:
[----:B-----5:R-:W-:Y:S01]  /*4380*/  @!P2 FSETP.EQ.AND P0, PT, R49, RZ, PT ;  /* 0x000000ff3100a20b */ /* 0x020fe20003f02000 */
[----:B------:R-:W-:Y:S01]  /*4390*/  @!UPT UIADD3 URZ, UPT, UPT, URZ, URZ, URZ ;  /* 0x000000fffffff290 */ /* 0x000fe2000fffe0ff */
[----:B------:R-:W-:Y:S11]  /*43a0*/  @!P2 BRA `(.L_x_77) ;  /* 0x000000000014a947 */ /* 0x000ff60003800000 */
[----:B------:R-:W-:Y:S02]  /*43b0*/  LOP3.LUT P2, RZ, R95, 0xff, RZ, 0xc0, !PT ;  /* 0x000000ff5fff7812 */ /* 0x000fe4000784c0ff */
[----:B------:R-:W-:Y:S04]  /*43c0*/  PLOP3.LUT P0, PT, PT, PT, UP0, 0x80, 0x8 ;  /* 0x000000000008781c */ /* 0x000fe80003f0f008 */
[----:B------:R-:W-:Y:S07]  /*43d0*/  PLOP3.LUT P0, PT, P0, PT, PT, 0x8, 0x80 ;  /* 0x000000000080781c */ /* 0x000fee000070e170 */
[----:B------:R-:W-:Y:S11]  /*43e0*/  @P2 FSETP.EQ.AND P0, PT, R49, RZ, PT ;  /* 0x000000ff3100220b */ /* 0x000ff60003f02000 */
[----:B------:R-:W-:Y:S02]  /*43f0*/  @!UPT UIADD3 URZ, UPT, UPT, URZ, URZ, URZ ;  /* 0x000000fffffff290 */ /* 0x000fe4000fffe0ff */
.L_x_77:
[----:B------:R-:W3:Y:S01]  /*4400*/  SYNCS.PHASECHK.TRANS64.TRYWAIT P2, [UR7+0x90], R12 ;  /* 0x0000900cff0075a7 */ /* 0x000ee20008041107 */
[----:B------:R-:W-:Y:S04]  /*4410*/  ELECT P4, URZ, PT ;  /* 0x0000000000ff782f */ /* 0x000fe80003880000 */
[----:B------:R-:W-:Y:S11]  /*4420*/  PLOP3.LUT P4, PT, P0, P4, PT, 0xf2, 0x2f ;  /* 0x00000000002f781c */ /* 0x000ff60000789e72 */
[----:B------:R-:W-:Y:S02]  /*4430*/  @!UPT UIADD3 URZ, UPT, UPT, URZ, URZ, URZ ;  /* 0x000000fffffff290 */ /* 0x000fe4000fffe0ff */
[----:B-1----:R-:W-:Y:S05]  /*4440*/  @!P4 IADD3 R21, P0, PT, R32, 0x580, RZ ;  /* 0x000005802015c810 */ /* 0x002fea0007f1e0ff */
[----:B------:R-:W-:Y:S01]  /*4450*/  @!P4 IMAD.X R20, RZ, RZ, R33, P0 ;  /* 0x000000ffff14c224 */ /* 0x000fe200000e0621 */
[----:B---3--:R-:W-:Y:S07]  /*4460*/  @!P2 BRA `(.L_x_78) ;  /* 0x000000380020a947 */ /* 0x008fee0003800000 */
.L_x_147:
[----:B------:R-:W3:Y:S01]  /*4470*/  LDC.64 R14, c[0x0][0xb10] ;  /* 0x0002c400ff0e7b82 */ /* 0x000ee20000000a00 */
[----:B------:R-:W-:Y:S01]  /*4480*/  @!P4 R2UR UR8, R20 ;  /* 0x000000001408c2ca */ /* 0x000fe200000e0000 */
[----:B------:R-:W-:Y:S01]  /*4490*/  VOTEU.ALL UP1, P4 ;  /* 0x0000000000ff7886 */ /* 0x000fe20002020000 */
[----:B------:R-:W-:Y:S01]  /*44a0*/  @!P4 R2UR UR9, R21 ;  /* 0x000000001509c2ca */ /* 0x000fe200000e0000 */
[----:B------:R-:W-:Y:S01]  /*44b0*/  UMOV UR10, 0x0 ;  /* 0x00000000000a7882 */ /* 0x000fe20000000000 */
[----:B------:R-:W-:Y:S03]  /*44c0*/  UMOV UR11, 0x10000000 ;  /* 0x10000000000b7882 */ /* 0x000fe60000000000 */
[----:B------:R-:W5:Y:S01]  /*44d0*/  LDC.64 R10, c[0x0][0xb18] ;  /* 0x0002c600ff0a7b82 */ /* 0x000f620000000a00 */
[----:B------:R-:W-:Y:S01]  /*44e0*/  @!UP1 UIADD3 UR16, UPT, UPT, UR7, 0x200, URZ ;  /* 0x0000020007109890 */ /* 0x000fe2000fffe0ff */
[----:B------:R-:W-:Y:S01]  /*44f0*/  @P3 SHF.R.U32.HI R28, RZ, 0x10, R25 ;  /* 0x00000010ff1c3819 */ /* 0x000fe20000011619 */
[----:B------:R-:W-:Y:S01]  /*4500*/  VOTEU.ALL UP1, P4 ;  /* 0x0000000000ff7886 */ /* 0x000fe20002020000 */
[----:B------:R-:W-:Y:S01]  /*4510*/  UMOV UR20, UR36 ;  /* 0x0000002400147c82 */ /* 0x000fe20008000000 */
[----:B------:R-:W-:Y:S03]  /*4520*/  VIADD R30, R30, 0x1 ;  /* 0x000000011e1e7836 */ /* 0x000fe60000000000 */
[----:B--2---:R-:W2:Y:S01]  /*4530*/  @!P1 LDC R0, c[0x0][0xb20] ;  /* 0x0002c800ff009b82 */ /* 0x004ea20000000800 */
[----:B------:R-:W-:Y:S01]  /*4540*/  IMAD.U32 R21, RZ, RZ, UR8 ;  /* 0x00000008ff157e24 */ /* 0x000fe2000f8e00ff */
[----:B------:R-:W-:Y:S06]  /*4550*/  UPRMT UR8, UR37, 0x654, UR17 ;  /* 0x0000065425087896 */ /* 0x000fec0008000011 */
[----:B-1----:R-:W1:Y:S01]  /*4560*/  @!P1 LDC R3, c[0x0][0xb0c] ;  /* 0x0002c300ff039b82 */ /* 0x002e620000000800 */
[----:B------:R-:W-:Y:S01]  /*4570*/  IMAD.U32 R20, RZ, RZ, UR9 ;  /* 0x00000009ff147e24 */ /* 0x000fe2000f8e00ff */
[----:B------:R-:W-:Y:S04]  /*4580*/  @!P4 R2UR UR15, R21 ;  /* 0x00000000150fc2ca */ /* 0x000fe800000e0000 */
[----:B------:R-:W-:Y:S01]  /*4590*/  @!P4 R2UR UR14, R20 ;  /* 0x00000000140ec2ca */ /* 0x000fe200000e0000 */
[----:B------:R-:W-:Y:S11]  /*45a0*/  @!P4 IMAD.MOV.U32 R20, RZ, RZ, 0x1000 ;  /* 0x00001000ff14c424 */ /* 0x000ff600078e00ff */
[----:B------:R-:W-:Y:S01]  /*45b0*/  @!UPT UIADD3 URZ, UPT, UPT, URZ, URZ, URZ ;  /* 0x000000fffffff290 */ /* 0x000fe2000fffe0ff */
[----:B------:R1:W-:Y:S01]  /*45c0*/  @!UP1 UTMALDG.3D [UR16], [UR14], desc[UR10] ;  /* 0x00000a100e0095b4 */ /* 0x0003e20008011000 */
[----:B------:R1:W-:Y:S02]  /*45d0*/  @!P4 SYNCS.ARRIVE.TRANS64.RED.A0TR RZ, [UR7+0x80], R20 ;  /* 0x00008014ffffc9a7 */ /* 0x0003e40008300407 */
[----:B-1----:R-:W-:Y:S01]  /*45e0*/  @!P1 ISETP.NE.AND P2, PT, R3, 0x1, PT ;  /* 0x000000010300980c */ /* 0x002fe20003f45270 */
[C---:B---3--:R-:W-:Y:S01]  /*45f0*/  @!P1 IMAD.HI.U32 R14, R13.reuse, R14, RZ ;  /* 0x0000000e0d0e9227 */ /* 0x048fe200078e00ff */
[----:B-----5:R-:W-:Y:S03]  /*4600*/  @!P1 ISETP.NE.AND P0, PT, R10, 0x1, PT ;  /* 0x000000010a00980c */ /* 0x020fe60003f05270 */
[C---:B------:R-:W-:Y:S01]  /*4610*/  @!P1 IMAD.HI.U32 R11, R8.reuse, R11, RZ ;  /* 0x0000000b080b9227 */ /* 0x040fe200078e00ff */
[----:B------:R-:W-:Y:S04]  /*4620*/  @!P1 SHF.R.U32.HI R14, RZ, R15, R14 ;  /* 0x0000000fff0e9219 */ /* 0x000fe8000001160e */
[----:B--2---:R-:W-:Y:S01]  /*4630*/  @!P1 SHF.R.U32.HI R9, RZ, R0, R11 ;  /* 0x00000000ff099219 */ /* 0x004fe2000001160b */
[----:B------:R-:W-:Y:S01]  /*4640*/  SYNCS.ARRIVE.TRANS64.RED.A1T0 RZ, [UR8], RZ ;  /* 0x000000ffffff79a7 */ /* 0x000fe20008100408 */
[----:B------:R-:W-:Y:S02]  /*4650*/  @!P1 SEL R14, R13, R14, !P2 ;  /* 0x0000000e0d0e9207 */ /* 0x000fe40005000000 */
[----:B------:R-:W-:Y:S01]  /*4660*/  @!P1 SEL R9, R8, R9, !P0 ;  /* 0x0000000908099207 */ /* 0x000fe20004000000 */
[----:B------:R-:W1:Y:S04]  /*4670*/  SYNCS.PHASECHK.TRANS64.TRYWAIT P5, [UR7+0x98], R12 ;  /* 0x0000980cff0075a7 */ /* 0x000e6800080a1107 */
[----:B------:R-:W-:Y:S02]  /*4680*/  @!P1 IMAD.IADD R0, R9, 0x1, -R14 ;  /* 0x0000000109009824 */ /* 0x000fe400078e0a0e */
[----:B------:R-:W-:Y:S02]  /*4690*/  @!P1 IMAD.IADD R9, R14, 0x1, -R9 ;  /* 0x000000010e099824 */ /* 0x000fe400078e0a09 */
[----:B------:R-:W-:Y:S02]  /*46a0*/  @!P1 IMAD R13, R0, R3, R13 ;  /* 0x00000003000d9224 */ /* 0x000fe400078e020d */
[----:B------:R-:W-:Y:S01]  /*46b0*/  @!P1 IMAD R8, R9, R10, R8 ;  /* 0x0000000a09089224 */ /* 0x000fe200078e0208 */
[----:B-1----:R-:W-:Y:S06]  /*46c0*/  @!P5 BRA `(.L_x_79) ;  /* 0x0000003400a0d947 */ /* 0x002fec0003800000 */
.L_x_149:
[----:B-1----:R-:W-:Y:S01]  /*46d0*/  @!P4 IADD3 R3, P0, PT, R32, 0x580, RZ ;  /* 0x000005802003c810 */ /* 0x002fe20007f1e0ff */
[----:B------:R-:W-:Y:S01]  /*46e0*/  VOTEU.ALL UP1, P4 ;  /* 0x0000000000ff7886 */ /* 0x000fe20002020000 */
[----:B------:R-:W-:Y:S01]  /*46f0*/  UMOV UR20, 0x0 ;  /* 0x0000000000147882 */ /* 0x000fe20000000000 */
[----:B------:R-:W-:Y:S01]  /*4700*/  UMOV UR21, 0x10000000 ;  /* 0x1000000000157882 */ /* 0x000fe20000000000 */
[----:B------:R-:W-:Y:S01]  /*4710*/  @!P4 R2UR UR9, R3 ;  /* 0x000000000309c2ca */ /* 0x000fe200000e0000 */
[----:B------:R-:W-:Y:S01]  /*4720*/  @!P4 IMAD.X R0, RZ, RZ, R33, P0 ;  /* 0x000000ffff00c224 */ /* 0x000fe200000e0621 */
[----:B------:R-:W-:Y:S01]  /*4730*/  @!UP1 UIADD3 UR10, UPT, UPT, UR18, 0x40, URZ ;  /* 0x00000040120a9890 */ /* 0x000fe2000fffe0ff */
[----:B------:R-:W-:Y:S01]  /*4740*/  ISETP.NE.AND P0, PT, R30, 0x2, PT ;  /* 0x000000021e00780c */ /* 0x000fe20003f05270 */
[----:B------:R-:W-:Y:S01]  /*4750*/  UMOV UR11, UR19 ;  /* 0x00000013000b7c82 */ /* 0x000fe20008000000 */
[----:B------:R-:W-:Y:S01]  /*4760*/  UMOV UR12, UR36 ;  /* 0x00000024000c7c82 */ /* 0x000fe20008000000 */
[----:B------:R-:W-:Y:S01]  /*4770*/  @!P4 R2UR UR8, R0 ;  /* 0x000000000008c2ca */ /* 0x000fe200000e0000 */
[----:B------:R-:W-:Y:S01]  /*4780*/  IMAD.IADD R20, R8, 0x1, R94 ;  /* 0x0000000108147824 */ /* 0x000fe200078e025e */
[----:B------:R-:W-:Y:S01]  /*4790*/  @P3 R2UR UR36, R28 ;  /* 0x000000001c2432ca */ /* 0x000fe200000e0000 */
[----:B------:R-:W-:Y:S01]  /*47a0*/  IMAD.IADD R21, R13, 0x1, R96 ;  /* 0x000000010d157824 */ /* 0x000fe200078e0260 */
[----:B------:R-:W-:Y:S02]  /*47b0*/  SEL R0, RZ, 0x1, P0 ;  /* 0x00000001ff007807 */ /* 0x000fe40000000000 */
[----:B------:R-:W-:Y:S01]  /*47c0*/  LOP3.LUT R31, R31, 0x1, RZ, 0x3c, !PT ;  /* 0x000000011f1f7812 */ /* 0x000fe200078e3cff */
[----:B------:R-:W-:Y:S01]  /*47d0*/  IMAD.U32 R10, RZ, RZ, UR9 ;  /* 0x00000009ff0a7e24 */ /* 0x000fe2000f8e00ff */
[----:B------:R-:W-:Y:S01]  /*47e0*/  @!UP1 UIADD3 UR9, UPT, UPT, UR7, 0x88, URZ ;  /* 0x0000008807099890 */ /* 0x000fe2000fffe0ff */
[----:B------:R-:W-:Y:S02]  /*47f0*/  LOP3.LUT R29, R29, R0, RZ, 0x3c, !PT ;  /* 0x000000001d1d7212 */ /* 0x000fe400078e3cff */
[----:B------:R-:W-:Y:S02]  /*4800*/  SEL R30, R30, RZ, P0 ;  /* 0x000000ff1e1e7207 */ /* 0x000fe40000000000 */
[----:B------:R-:W-:Y:S01]  /*4810*/  IMAD.U32 R11, RZ, RZ, UR8 ;  /* 0x00000008ff0b7e24 */ /* 0x000fe2000f8e00ff */
[----:B------:R-:W-:Y:S01]  /*4820*/  @!P4 R2UR UR14, R10 ;  /* 0x000000000a0ec2ca */ /* 0x000fe200000e0000 */
[----:B------:R-:W-:Y:S01]  /*4830*/  @!UP1 UIADD3 UR8, UPT, UPT, UR7, 0x1200, URZ ;  /* 0x0000120007089890 */ /* 0x000fe2000fffe0ff */
[----:B------:R-:W-:Y:S02]  /*4840*/  VOTEU.ALL UP1, P4 ;  /* 0x0000000000ff7886 */ /* 0x000fe40002020000 */
[----:B------:R-:W-:Y:S11]  /*4850*/  @!P4 R2UR UR15, R11 ;  /* 0x000000000b0fc2ca */ /* 0x000ff600000e0000 */
[----:B------:R-:W-:Y:S02]  /*4860*/  @!UPT UIADD3 URZ, UPT, UPT, URZ, URZ, URZ ;  /* 0x000000fffffff290 */ /* 0x000fe4000fffe0ff */
[----:B------:R2:W-:Y:S01]  /*4870*/  @!UP1 UTMALDG.3D [UR8], [UR14], desc[UR20] ;  /* 0x000014080e0095b4 */ /* 0x0005e20008011000 */
[----:B------:R2:W-:Y:S01]  /*4880*/  @!P4 SYNCS.ARRIVE.TRANS64.RED.A0TR RZ, [UR7+0x88], R23 ;  /* 0x00008817ffffc9a7 */ /* 0x0005e20008300407 */
[----:B------:R-:W-:Y:S01]  /*4890*/  UPLOP3.LUT UP1, UPT, UPT, UPT, UPT, 0x80, 0x8 ;  /* 0x000000000008789c */ /* 0x000fe20003f2f070 */
[----:B------:R-:W-:Y:S01]  /*48a0*/  SYNCS.ARRIVE.TRANS64.RED.A1T0 RZ, [UR13], RZ ;  /* 0x000000ffffff79a7 */ /* 0x000fe2000810040d */
[----:B------:R-:W-:Y:S09]  /*48b0*/  @P3 BRA `(.L_x_80) ;  /* 0xfffffff400503947 */ /* 0x000ff2000383ffff */
[----:B------:R-:W-:-:S04]  /*48c0*/  SHF.L.U32 R3, R31, 0x1f, RZ ;  /* 0x0000001f1f037819 */ /* 0x000fc800000006ff */
[----:B------:R-:W1:Y:S02]  /*48d0*/  SYNCS.PHASECHK.TRANS64.TRYWAIT P0, [UR7+0x90], R3 ;  /* 0x00009003ff0075a7 */ /* 0x000e640008001107 */
[----:B-1----:R-:W-:Y:S05]  /*48e0*/  @!P0 BRA `(.L_x_81) ;  /* 0x0000003400308947 */ /* 0x002fea0003800000 */
.L_x_151:
[----:B-1----:R-:W-:-:S07]  /*48f0*/  MOV R0, UR7 ;  /* 0x0000000700007c02 */ /* 0x002fce0008000f00 */
.L_x_82:
[----:B-1----:R-:W-:-:S04]  /*4900*/  SHF.L.U32 R3, R31, 0x1f, RZ ;  /* 0x0000001f1f037819 */ /* 0x002fc800000006ff */
[----:B------:R1:W3:Y:S03]  /*4910*/  SYNCS.PHASECHK.TRANS64.TRYWAIT P0, [R0+URZ+0x98], R3 ;  /* 0x00009803000075a7 */ /* 0x0002e600080011ff */
[----:B---3--:R-:W-:Y:S05]  /*4920*/  @!P0 NANOSLEEP.SYNCS 0x989680 ;  /* 0x009896800000895d */ /* 0x008fea0003900000 */
[----:B------:R-:W3:Y:S02]  /*4930*/  @!P0 SYNCS.PHASECHK.TRANS64 P0, [R0+URZ+0x98], R3 ;  /* 0x00009803000085a7 */ /* 0x000ee400080010ff */
[----:B--23--:R-:W-:Y:S05]  /*4940*/  @P0 EXIT ;  /* 0x000000000000094d */ /* 0x00cfea0003800000 */
[----:B------:R-:W-:Y:S05]  /*4950*/  BRA `(.L_x_82) ;  /* 0xfffffffc00e87947 */ /* 0x000fea000383ffff */
.L_x_71:
[----:B------:R-:W-:-:S06]  /*4960*/  UISETP.GE.AND UP1, UPT, UR8, 0x4, UPT ;  /* 0x000000040800788c */ /* 0x000fcc000bf26270 */
[----:B------:R-:W-:-:S13]  /*4970*/  PLOP3.LUT P0, PT, PT, PT, UP1, 0x80, 0x8 ;  /* 0x000000000008781c */ /* 0x000fda0003f0f018 */
[----:B------:R-:W-:Y:S05]  /*4980*/  @!P0 EXIT ;  /* 0x000000000000894d */ /* 0x000fea0003800000 */
[----:B------:R-:W-:Y:S01]  /*4990*/  BAR.SYNC.DEFER_BLOCKING 0x6, 0xa0 ;  /* 0x0182800000007b1d */ /* 0x000fe20000010000 */
[C---:B------:R-:W-:Y:S01]  /*49a0*/  IMAD.SHL.U32 R7, R108.reuse, 0x40, RZ ;  /* 0x000000406c077824 */ /* 0x040fe200078e00ff */
[C---:B------:R-:W-:Y:S01]  /*49b0*/  LOP3.LUT R110, R108.reuse, 0x60, RZ, 0xc0, !PT ;  /* 0x000000606c6e7812 */ /* 0x040fe200078ec0ff */
[C---:B------:R-:W-:Y:S01]  /*49c0*/  IMAD.SHL.U32 R100, R108.reuse, 0x20, RZ ;  /* 0x000000206c647824 */ /* 0x040fe200078e00ff */
[----:B------:R-:W-:Y:S01]  /*49d0*/  CS2R R106, SRZ ;  /* 0x00000000006a7805 */ /* 0x000fe2000001ff00 */
[C---:B------:R-:W-:Y:S01]  /*49e0*/  IMAD.SHL.U32 R0, R108.reuse, 0x2, RZ ;  /* 0x000000026c007824 */ /* 0x040fe200078e00ff */
[----:B------:R-:W-:Y:S02]  /*49f0*/  UMOV UR49, 0x400 ;  /* 0x0000040000317882 */ /* 0x000fe40000000000 */
[----:B------:R-:W1:Y:S01]  /*4a00*/  LDC R99, c[0x0][0x370] ;  /* 0x0000dc00ff637b82 */ /* 0x000e620000000800 */
[----:B------:R-:W-:Y:S01]  /*4a10*/  ULEA UR49, UR37, UR49, 0x18 ;  /* 0x0000003125317291 */ /* 0x000fe2000f8ec0ff */
[----:B------:R-:W-:Y:S01]  /*4a20*/  LOP3.LUT R5, R7, 0x180, RZ, 0xc0, !PT ;  /* 0x0000018007057812 */ /* 0x000fe200078ec0ff */
[----:B------:R-:W-:Y:S01]  /*4a30*/  IMAD.U32 R46, R108, 0x10000, RZ ;  /* 0x000100006c2e7824 */ /* 0x000fe200078e00ff */
[----:B------:R-:W-:Y:S01]  /*4a40*/  LOP3.LUT R100, R100, 0xc00, RZ, 0xc0, !PT ;  /* 0x00000c0064647812 */ /* 0x000fe200078ec0ff */
[----:B------:R-:W-:Y:S01]  /*4a50*/  UIADD3 UR4, UPT, UPT, UR49, 0x2200, URZ ;  /* 0x0000220031047890 */ /* 0x000fe2000fffe0ff */
[----:B------:R-:W-:Y:S01]  /*4a60*/  LOP3.LUT R0, R5, 0x20, R0, 0xf8, !PT ;  /* 0x0000002005007812 */ /* 0x000fe200078ef800 */
[----:B------:R-:W-:Y:S01]  /*4a70*/  IMAD.SHL.U32 R5, R108, 0x8, RZ ;  /* 0x000000086c057824 */ /* 0x000fe200078e00ff */
[----:B------:R-:W2:Y:S01]  /*4a80*/  LDC R42, c[0x0][0xb0c] ;  /* 0x0002c300ff2a7b82 */ /* 0x000ea20000000800 */
[----:B------:R-:W-:Y:S01]  /*4a90*/  LOP3.LUT R100, R100, 0x40, R7, 0xf8, !PT ;  /* 0x0000004064647812 */ /* 0x000fe200078ef807 */
[----:B------:R-:W-:Y:S01]  /*4aa0*/  IMAD.MOV.U32 R44, RZ, RZ, RZ ;  /* 0x000000ffff2c7224 */ /* 0x000fe200078e00ff */
[----:B------:R-:W-:Y:S01]  /*4ab0*/  LOP3.LUT R46, R46, 0x600000, RZ, 0xc0, !PT ;  /* 0x006000002e2e7812 */ /* 0x000fe200078ec0ff */
[----:B------:R-:W-:Y:S01]  /*4ac0*/  IMAD.MOV.U32 R112, RZ, RZ, RZ ;  /* 0x000000ffff707224 */ /* 0x000fe200078e00ff */
[----:B------:R-:W-:-:S02]  /*4ad0*/  LOP3.LUT R108, R108, 0x2, RZ, 0xc0, !PT ;  /* 0x000000026c6c7812 */ /* 0x000fc400078ec0ff */
[----:B------:R-:W-:Y:S02]  /*4ae0*/  CS2R R104, SRZ ;  /* 0x0000000000687805 */ /* 0x000fe4000001ff00 */
[----:B------:R-:W-:Y:S01]  /*4af0*/  LOP3.LUT R5, R0, 0x30, R5, 0x78, !PT ;  /* 0x0000003000057812 */ /* 0x000fe200078e7805 */
[----:B------:R-:W4:Y:S01]  /*4b00*/  LDC R97, c[0x0][0xb20] ;  /* 0x0002c800ff617b82 */ /* 0x000f220000000800 */
[----:B------:R-:W3:Y:S01]  /*4b10*/  LDS R3, [UR49+0x160] ;  /* 0x00016031ff037984 */ /* 0x000ee20008000800 */
[----:B------:R-:W-:Y:S01]  /*4b20*/  LOP3.LUT R100, R100, 0x200, R7, 0xf8, !PT ;  /* 0x0000020064647812 */ /* 0x000fe200078ef807 */
[----:B------:R-:W-:Y:S01]  /*4b30*/  IMAD.MOV R102, RZ, RZ, -R108 ;  /* 0x000000ffff667224 */ /* 0x000fe200078e0a6c */
[----:B------:R-:W1:Y:S01]  /*4b40*/  LDCU.64 UR52, c[0x0][0x348] ;  /* 0x00006900ff3477ac */ /* 0x000e620008000a00 */
[----:B------:R-:W-:Y:S01]  /*4b50*/  IMAD.U32 R109, RZ, RZ, UR4 ;  /* 0x00000004ff6d7e24 */ /* 0x000fe2000f8e00ff */
[----:B------:R-:W-:Y:S02]  /*4b60*/  LOP3.LUT R100, R100, R5, RZ, 0xfc, !PT ;  /* 0x0000000564647212 */ /* 0x000fe400078efcff */
[----:B------:R-:W1:Y:S01]  /*4b70*/  LDC R41, c[0x0][0xb30] ;  /* 0x0002cc00ff297b82 */ /* 0x000e620000000800 */
[----:B------:R-:W1:Y:S01]  /*4b80*/  LDCU.64 UR38, c[0x0][0x888] ;  /* 0x00011100ff2677ac */ /* 0x000e620008000a00 */
[----:B------:R-:W1:Y:S06]  /*4b90*/  LDCU.64 UR44, c[0x0][0x890] ;  /* 0x00011200ff2c77ac */ /* 0x000e6c0008000a00 */
[----:B------:R-:W1:Y:S01]  /*4ba0*/  LDC.64 R92, c[0x0][0xb10] ;  /* 0x0002c400ff5c7b82 */ /* 0x000e620000000a00 */
[----:B------:R-:W-:-:S07]  /*4bb0*/  UIADD3 UR48, UPT, UPT, UR49, 0x200, URZ ;  /* 0x0000020031307890 */ /* 0x000fce000fffe0ff */
[----:B------:R-:W1:Y:S08]  /*4bc0*/  LDC.64 R38, c[0x0][0xb18] ;  /* 0x0002c600ff267b82 */ /* 0x000e700000000a00 */
[----:B------:R-:W1:Y:S08]  /*4bd0*/  LDC.64 R36, c[0x0][0xb28] ;  /* 0x0002ca00ff247b82 */ /* 0x000e700000000a00 */
[----:B------:R-:W1:Y:S01]  /*4be0*/  LDC.64 R90, c[0x0][0x8b0] ;  /* 0x00022c00ff5a7b82 */ /* 0x000e620000000a00 */
[----:B---3--:R-:W-:-:S07]  /*4bf0*/  IMAD.IADD R46, R3, 0x1, R46 ;  /* 0x00000001032e7824 */ /* 0x008fce00078e022e */
[----:B------:R-:W3:Y:S08]  /*4c00*/  LDC.64 R88, c[0x0][0x8a8] ;  /* 0x00022a00ff587b82 */ /* 0x000ef00000000a00 */
[----:B--2-4-:R-:W1:Y:S02]  /*4c10*/  LDC R98, c[0x0][0x374] ;  /* 0x0000dd00ff627b82 */ /* 0x014e640000000800 */
.L_x_108:
[----:B------:R-:W-:Y:S02]  /*4c20*/  LEA R0, R112, UR49, 0x3 ;  /* 0x0000003170007c11 */ /* 0x000fe4000f8e18ff */
[----:B------:R-:W-:Y:S02]  /*4c30*/  SHF.L.U32 R3, R106, 0x1f, RZ ;  /* 0x0000001f6a037819 */ /* 0x000fe400000006ff */
[----:B------:R-:W-:Y:S02]  /*4c40*/  LEA R16, R112, UR49, 0x4 ;  /* 0x0000003170107c11 */ /* 0x000fe4000f8e20ff */
[----:B------:R-:W2:Y:S02]  /*4c50*/  SYNCS.PHASECHK.TRANS64.TRYWAIT P0, [R0+URZ+0xb0], R3 ;  /* 0x0000b003000075a7 */ /* 0x000ea400080011ff */
[----:B-12---:R-:W-:Y:S05]  /*4c60*/  @!P0 BRA `(.L_x_83) ;  /* 0x0000003000688947 */ /* 0x006fea0003800000 */
.L_x_152:
[----:B------:R-:W4:Y:S01]  /*4c70*/  LDC.64 R12, c[0x0][0xb10] ;  /* 0x0002c400ff0c7b82 */ /* 0x000f220000000a00 */
[----:B------:R-:W3:Y:S01]  /*4c80*/  LDS.128 R16, [R16+0x140] ;  /* 0x0001400010107984 */ /* 0x000ee20000000c00 */
[----:B-1----:R-:W-:Y:S01]  /*4c90*/  ISETP.NE.AND P1, PT, R41, 0x1, PT ;  /* 0x000000012900780c */ /* 0x002fe20003f25270 */
[----:B--2---:R-:W-:Y:S01]  /*4ca0*/  VIADD R0, R0, 0xc0 ;  /* 0x000000c000007836 */ /* 0x004fe20000000000 */
[----:B------:R-:W-:Y:S04]  /*4cb0*/  ISETP.GE.AND P0, PT, R40, 0x1, PT ;  /* 0x000000012800780c */ /* 0x000fe80003f06270 */
[----:B------:R-:W1:Y:S01]  /*4cc0*/  LDC.64 R10, c[0x0][0xb18] ;  /* 0x0002c600ff0a7b82 */ /* 0x000e620000000a00 */
[----:B------:R-:W-:Y:S01]  /*4cd0*/  PRMT R0, RZ, 0x654, R0 ;  /* 0x00000654ff007816 */ /* 0x000fe20000000000 */
[----:B------:R-:W-:Y:S01]  /*4ce0*/  @!PT LDS RZ, [RZ] ;  /* 0x00000000fffff984 */ /* 0x000fe20000000800 */
[----:B------:R-:W-:Y:S01]  /*4cf0*/  @!PT LDS RZ, [RZ] ;  /* 0x00000000fffff984 */ /* 0x000fe20000000800 */
[----:B------:R-:W-:Y:S01]  /*4d00*/  @!PT LDS RZ, [RZ] ;  /* 0x00000000fffff984 */ /* 0x000fe20000000800 */
[----:B------:R-:W-:Y:S01]  /*4d10*/  @!PT LDS RZ, [RZ] ;  /* 0x00000000fffff984 */ /* 0x000fe20000000800 */
[----:B------:R2:W-:Y:S06]  /*4d20*/  MEMBAR.ALL.CTA ;  /* 0x0000000000007992 */ /* 0x0005ec0000008000 */
[----:B--2---:R-:W2:Y:S01]  /*4d30*/  FENCE.VIEW.ASYNC.S ;  /* 0x00000000000073c6 */ /* 0x004ea20000000000 */
[----:B------:R-:W1:Y:S08]  /*4d40*/  @!P1 LDC R14, c[0x0][0xb20] ;  /* 0x0002c800ff0e9b82 */ /* 0x000e700000000800 */
[----:B------:R-:W1:Y:S01]  /*4d50*/  @!P1 LDC R9, c[0x0][0xb0c] ;  /* 0x0002c300ff099b82 */ /* 0x000e620000000800 */
[----:B--2---:R2:W-:Y:S01]  /*4d60*/  SYNCS.ARRIVE.TRANS64.RED.A1T0 RZ, [R0+URZ], RZ ;  /* 0x000000ff00ff79a7 */ /* 0x0045e200081004ff */
[----:B---3--:R-:W-:Y:S04]  /*4d70*/  LOP3.LUT P4, RZ, R18, 0x1, RZ, 0xc0, !PT ;  /* 0x0000000112ff7812 */ /* 0x008fe8000788c0ff */
[----:B------:R-:W-:Y:S09]  /*4d80*/  P2R R111, PR, RZ, 0x10 ;  /* 0x00000010ff6f7803 */ /* 0x000ff20000000000 */
[----:B------:R-:W-:Y:S02]  /*4d90*/  @P4 MOV R45, R16 ;  /* 0x00000010002d4202 */ /* 0x000fe40000000f00 */
[----:B------:R-:W-:Y:S01]  /*4da0*/  @P4 LOP3.LUT R43, R17, 0xffff, RZ, 0xc0, !PT ;  /* 0x0000ffff112b4812 */ /* 0x000fe200078ec0ff */
[----:B--2-4-:R-:W-:Y:S06]  /*4db0*/  @!P0 BRA `(.L_x_84) ;  /* 0x0000000000a48947 */ /* 0x014fec0003800000 */
[----:B------:R-:W-:Y:S01]  /*4dc0*/  IMAD.HI.U32 R24, R98, R39, RZ ;  /* 0x0000002762187227 */ /* 0x000fe200078e00ff */
[----:B------:R-:W-:Y:S02]  /*4dd0*/  ISETP.NE.AND P0, PT, R38, 0x1, PT ;  /* 0x000000012600780c */ /* 0x000fe40003f05270 */
[----:B------:R-:W-:Y:S01]  /*4de0*/  ISETP.NE.AND P2, PT, R40, 0x1, PT ;  /* 0x000000012800780c */ /* 0x000fe20003f45270 */
[-C--:B------:R-:W-:Y:S01]  /*4df0*/  IMAD.HI.U32 R22, R99, R92.reuse, RZ ;  /* 0x0000005c63167227 */ /* 0x080fe200078e00ff */
[----:B------:R-:W-:Y:S02]  /*4e00*/  SHF.R.U32.HI R23, RZ, R97, R24 ;  /* 0x00000061ff177219 */ /* 0x000fe40000011618 */
[----:B------:R-:W-:Y:S01]  /*4e10*/  ISETP.NE.AND P3, PT, R42, 0x1, PT ;  /* 0x000000012a00780c */ /* 0x000fe20003f65270 */
[----:B------:R-:W-:Y:S01]  /*4e20*/  IMAD.HI.U32 R28, R43, R39, RZ ;  /* 0x000000272b1c7227 */ /* 0x000fe200078e00ff */
[----:B------:R-:W-:Y:S02]  /*4e30*/  SHF.R.U32.HI R22, RZ, R93, R22 ;  /* 0x0000005dff167219 */ /* 0x000fe40000011616 */
[----:B------:R-:W-:Y:S01]  /*4e40*/  SEL R3, R98, R23, !P0 ;  /* 0x0000001762037207 */ /* 0x000fe20004000000 */
[----:B------:R-:W-:Y:S01]  /*4e50*/  IMAD.HI.U32 R26, R45, R92, RZ ;  /* 0x0000005c2d1a7227 */ /* 0x000fe200078e00ff */
[----:B------:R-:W-:Y:S03]  /*4e60*/  SEL R7, R99, R22, !P3 ;  /* 0x0000001663077207 */ /* 0x000fe60005800000 */
[-C--:B------:R-:W-:Y:S01]  /*4e70*/  IMAD.HI.U32 R22, R3, R36.reuse, RZ ;  /* 0x0000002403167227 */ /* 0x080fe200078e00ff */
[----:B------:R-:W-:Y:S03]  /*4e80*/  SHF.R.U32.HI R26, RZ, R93, R26 ;  /* 0x0000005dff1a7219 */ /* 0x000fe6000001161a */
[----:B------:R-:W-:Y:S01]  /*4e90*/  IMAD.HI.U32 R24, R7, R36, RZ ;  /* 0x0000002407187227 */ /* 0x000fe200078e00ff */
[----:B------:R-:W-:Y:S02]  /*4ea0*/  @P2 SHF.R.U32.HI R3, RZ, R37, R22 ;  /* 0x00000025ff032219 */ /* 0x000fe40000011616 */
[----:B------:R-:W-:Y:S02]  /*4eb0*/  SHF.R.U32.HI R22, RZ, R97, R28 ;  /* 0x00000061ff167219 */ /* 0x000fe4000001161c */
[----:B------:R-:W-:Y:S01]  /*4ec0*/  @P2 SHF.R.U32.HI R7, RZ, R37, R24 ;  /* 0x00000025ff072219 */ /* 0x000fe20000011618 */
[C---:B------:R-:W-:Y:S01]  /*4ed0*/  IMAD R2, R40.reuse, R3, RZ ;  /* 0x0000000328027224 */ /* 0x040fe200078e02ff */
[----:B------:R-:W-:Y:S02]  /*4ee0*/  SEL R5, R43, R22, !P0 ;  /* 0x000000162b057207 */ /* 0x000fe40004000000 */
[----:B------:R-:W-:Y:S01]  /*4ef0*/  SEL R3, R45, R26, !P3 ;  /* 0x0000001a2d037207 */ /* 0x000fe20005800000 */
[----:B------:R-:W-:Y:S01]  /*4f00*/  IMAD R4, R40, R7, RZ ;  /* 0x0000000728047224 */ /* 0x000fe200078e02ff */
[C---:B------:R-:W-:Y:S01]  /*4f10*/  ISETP.GE.AND P0, PT, R5.reuse, R2, PT ;  /* 0x000000020500720c */ /* 0x040fe20003f06270 */
[----:B------:R-:W-:Y:S03]  /*4f20*/  IMAD.HI.U32 R6, R5, R36, RZ ;  /* 0x0000002405067227 */ /* 0x000fe600078e00ff */
[----:B------:R-:W-:Y:S01]  /*4f30*/  ISETP.GE.OR P0, PT, R3, R4, P0 ;  /* 0x000000040300720c */ /* 0x000fe20000706670 */
[----:B------:R-:W-:Y:S01]  /*4f40*/  IMAD.MOV R4, RZ, RZ, -R3 ;  /* 0x000000ffff047224 */ /* 0x000fe200078e0a03 */
[-C--:B------:R-:W-:Y:S03]  /*4f50*/  SHF.R.U32.HI R6, RZ, R37.reuse, R6 ;  /* 0x00000025ff067219 */ /* 0x080fe60000011606 */
[----:B------:R-:W-:Y:S01]  /*4f60*/  IMAD R45, R42, R4, R45 ;  /* 0x000000042a2d7224 */ /* 0x000fe200078e022d */
[----:B------:R-:W-:Y:S05]  /*4f70*/  SEL R15, R5, R6, !P2 ;  /* 0x00000006050f7207 */ /* 0x000fea0005000000 */
[----:B------:R-:W-:Y:S02]  /*4f80*/  IMAD.MOV R6, RZ, RZ, -R15 ;  /* 0x000000ffff067224 */ /* 0x000fe400078e0a0f */
[C---:B------:R-:W-:Y:S04]  /*4f90*/  @!P0 IMAD.HI.U32 R2, R3.reuse, R36, RZ ;  /* 0x0000002403028227 */ /* 0x040fe800078e00ff */
[----:B------:R-:W-:Y:S01]  /*4fa0*/  IMAD R6, R40, R6, R5 ;  /* 0x0000000628067224 */ /* 0x000fe200078e0205 */
[----:B------:R-:W-:Y:S04]  /*4fb0*/  @!P0 SHF.R.U32.HI R2, RZ, R37, R2 ;  /* 0x00000025ff028219 */ /* 0x000fe80000011602 */
[----:B------:R-:W-:Y:S02]  /*4fc0*/  @!P0 SEL R0, R3, R2, !P2 ;  /* 0x0000000203008207 */ /* 0x000fe40005000000 */
[----:B------:R-:W-:Y:S02]  /*4fd0*/  IADD3 R2, PT, PT, -R5, RZ, RZ ;  /* 0x000000ff05027210 */ /* 0x000fe40007ffe1ff */
[----:B------:R-:W-:Y:S01]  /*4fe0*/  @!P0 IADD3 R8, PT, PT, R15, -R0, RZ ;  /* 0x800000000f088210 */ /* 0x000fe20007ffe0ff */
[----:B------:R-:W-:Y:S02]  /*4ff0*/  @!P0 IMAD R0, R7, R6, R0 ;  /* 0x0000000607008224 */ /* 0x000fe400078e0200 */
[----:B------:R-:W-:Y:S02]  /*5000*/  IMAD R43, R38, R2, R43 ;  /* 0x00000002262b7224 */ /* 0x000fe400078e022b */
[----:B------:R-:W-:Y:S02]  /*5010*/  @!P0 IMAD R5, R8, R40, R3 ;  /* 0x0000002808058224 */ /* 0x000fe400078e0203 */
[----:B------:R-:W-:Y:S04]  /*5020*/  @!P0 IMAD.MOV.U32 R3, RZ, RZ, R0 ;  /* 0x000000ffff038224 */ /* 0x000fe800078e0000 */
[----:B------:R-:W-:Y:S02]  /*5030*/  IMAD R45, R3, R42, R45 ;  /* 0x0000002a032d7224 */ /* 0x000fe400078e022d */
[----:B------:R-:W-:Y:S07]  /*5040*/  IMAD R43, R5, R38, R43 ;  /* 0x00000026052b7224 */ /* 0x000fee00078e022b */
.L_x_84:
[----:B-1----:R-:W-:Y:S01]  /*5050*/  @!P1 ISETP.NE.AND P0, PT, R10, 0x1, PT ;  /* 0x000000010a00980c */ /* 0x002fe20003f05270 */
[----:B------:R-:W-:Y:S01]  /*5060*/  @!P1 IMAD.HI.U32 R0, R45, R12, RZ ;  /* 0x0000000c2d009227 */ /* 0x000fe200078e00ff */
[----:B------:R-:W-:Y:S01]  /*5070*/  @!P1 ISETP.NE.AND P2, PT, R9, 0x1, PT ;  /* 0x000000010900980c */ /* 0x000fe20003f45270 */
[----:B------:R-:W-:Y:S01]  /*5080*/  ULOP3.LUT UP0, URZ, UR48, 0x1b0, URZ, 0xc0, !UPT ;  /* 0x000001b030ff7892 */ /* 0x000fe2000f80c0ff */
[----:B------:R-:W-:Y:S01]  /*5090*/  R2UR UR42, R21 ;  /* 0x00000000152a72ca */ /* 0x000fe200000e0000 */
[----:B------:R-:W-:Y:S01]  /*50a0*/  @!P1 IMAD.HI.U32 R3, R43, R11, RZ ;  /* 0x0000000b2b039227 */ /* 0x000fe200078e00ff */
[----:B------:R-:W-:Y:S02]  /*50b0*/  @!P1 SHF.R.U32.HI R0, RZ, R13, R0 ;  /* 0x0000000dff009219 */ /* 0x000fe40000011600 */
[----:B------:R-:W-:Y:S01]  /*50c0*/  R2UR UR41, R20 ;  /* 0x00000000142972ca */ /* 0x000fe200000e0000 */
[----:B------:R-:W-:Y:S01]  /*50d0*/  VIADD R112, R112, 0x1 ;  /* 0x0000000170707836 */ /* 0x000fe20000000000 */
[----:B------:R-:W-:Y:S02]  /*50e0*/  @!P1 SHF.R.U32.HI R2, RZ, R14, R3 ;  /* 0x0000000eff029219 */ /* 0x000fe40000011603 */
[----:B------:R-:W-:Y:S02]  /*50f0*/  @!P1 SEL R3, R45, R0, !P2 ;  /* 0x000000002d039207 */ /* 0x000fe40005000000 */
[----:B------:R-:W-:Y:S02]  /*5100*/  @!P1 SEL R2, R43, R2, !P0 ;  /* 0x000000022b029207 */ /* 0x000fe40004000000 */
[----:B------:R-:W-:Y:S01]  /*5110*/  @P4 SHF.R.U32.HI R103, RZ, 0x10, R17 ;  /* 0x00000010ff674819 */ /* 0x000fe20000011611 */
[----:B------:R-:W-:Y:S02]  /*5120*/  USHF.L.U32 UR42, UR42, 0x6, URZ ;  /* 0x000000062a2a7899 */ /* 0x000fe400080006ff */
[----:B------:R-:W-:Y:S02]  /*5130*/  @!P1 IMAD.IADD R0, R2, 0x1, -R3 ;  /* 0x0000000102009824 */ /* 0x000fe400078e0a03 */
[----:B------:R-:W-:Y:S01]  /*5140*/  @!P1 IMAD.IADD R2, R3, 0x1, -R2 ;  /* 0x0000000103029824 */ /* 0x000fe200078e0a02 */
[----:B------:R-:W-:Y:S01]  /*5150*/  USHF.L.U32 UR41, UR41, 0x7, URZ ;  /* 0x0000000729297899 */ /* 0x000fe200080006ff */
[----:B------:R-:W-:Y:S02]  /*5160*/  @!P1 IMAD R45, R0, R9, R45 ;  /* 0x00000009002d9224 */ /* 0x000fe400078e022d */
[----:B------:R-:W-:Y:S01]  /*5170*/  @!P1 IMAD R43, R2, R10, R43 ;  /* 0x0000000a022b9224 */ /* 0x000fe200078e022b */
[----:B------:R-:W-:Y:S08]  /*5180*/  BRA.U !UP0, `(.L_x_85) ;  /* 0x0000000108407547 */ /* 0x000ff0000b800000 */
[----:B------:R-:W1:Y:S01]  /*5190*/  LDCU.64 UR8, c[0x4][0x80] ;  /* 0x01001000ff0877ac */ /* 0x000e620008000a00 */
[----:B------:R-:W-:Y:S01]  /*51a0*/  MOV R3, 0x0 ;  /* 0x0000000000037802 */ /* 0x000fe20000000f00 */
[----:B------:R-:W-:Y:S02]  /*51b0*/  HFMA2 R12, -RZ, RZ, 0, 5.9604644775390625e-08 ;  /* 0x00000001ff0c7431 */ /* 0x000fe400000001ff */
[----:B------:R-:W-:Y:S02]  /*51c0*/  IMAD.MOV.U32 R8, RZ, RZ, 0x70 ;  /* 0x00000070ff087424 */ /* 0x000fe400078e00ff */
[----:B------:R-:W-:Y:S01]  /*51d0*/  IMAD.MOV.U32 R13, RZ, RZ, RZ ;  /* 0x000000ffff0d7224 */ /* 0x000fe200078e00ff */
[----:B------:R-:W2:Y:S01]  /*51e0*/  LDCU.64 UR6, c[0x4][0x88] ;  /* 0x01001100ff0677ac */ /* 0x000ea20008000a00 */
[----:B------:R-:W3:Y:S01]  /*51f0*/  LDC.64 R2, c[0x4][R3] ;  /* 0x0100000003027b82 */ /* 0x000ee20000000a00 */
[----:B------:R-:W4:Y:S01]  /*5200*/  LDCU.64 UR4, c[0x4][0x8] ;  /* 0x01000100ff0477ac */ /* 0x000f220008000a00 */
[----:B-1----:R-:W-:Y:S01]  /*5210*/  MOV R5, UR9 ;  /* 0x0000000900057c02 */ /* 0x002fe20008000f00 */
[----:B------:R-:W-:Y:S01]  /*5220*/  IMAD.U32 R4, RZ, RZ, UR8 ;  /* 0x00000008ff047e24 */ /* 0x000fe2000f8e00ff */
[----:B--2---:R-:W-:Y:S01]  /*5230*/  MOV R7, UR7 ;  /* 0x0000000700077c02 */ /* 0x004fe20008000f00 */
[----:B------:R-:W-:Y:S01]  /*5240*/  IMAD.U32 R6, RZ, RZ, UR6 ;  /* 0x00000006ff067e24 */ /* 0x000fe2000f8e00ff */
[----:B----4-:R-:W-:Y:S01]  /*5250*/  MOV R11, UR5 ;  /* 0x00000005000b7c02 */ /* 0x010fe20008000f00 */
[----:B------:R-:W-:Y:S02]  /*5260*/  IMAD.U32 R10, RZ, RZ, UR4 ;  /* 0x00000004ff0a7e24 */ /* 0x000fe4000f8e00ff */
[----:B------:R-:W-:Y:S07]  /*5270*/  LEPC R20, `(.L_x_85) ;  /* 0x000000001014794e */ /* 0x000fee0000000000 */
[----:B---3-5:R-:W-:Y:S05]  /*5280*/  CALL.ABS.NOINC R2 ;  /* 0x0000000002007343 */ /* 0x028fea0003c00000 */
.L_x_85:
[----:B------:R-:W-:Y:S01]  /*5290*/  LOP3.LUT P0, RZ, R109, 0x1b0, RZ, 0xc0, !PT ;  /* 0x000001b06dff7812 */ /* 0x000fe2000780c0ff */
[----:B------:R-:W-:Y:S11]  /*52a0*/  BSSY.RECONVERGENT B6, `(.L_x_86) ;  /* 0x0000013000067945 */ /* 0x000ff60003800200 */
[----:B------:R-:W-:Y:S01]  /*52b0*/  @!UPT UIADD3 URZ, UPT, UPT, URZ, URZ, URZ ;  /* 0x000000fffffff290 */ /* 0x000fe2000fffe0ff */
[----:B------:R-:W-:Y:S05]  /*52c0*/  @!P0 BRA `(.L_x_87) ;  /* 0x0000000000408947 */ /* 0x000fea0003800000 */
        /* <DEDUP_REMOVED lines=16> */
.L_x_87:
[----:B------:R-:W-:Y:S05]  /*53d0*/  BSYNC.RECONVERGENT B6 ;  /* 0x0000000000067941 */ /* 0x000fea0003800200 */
.L_x_86:
[----:B------:R-:W-:Y:S01]  /*53e0*/  ISETP.NE.U32.AND P4, PT, R90, RZ, PT ;  /* 0x000000ff5a00720c */ /* 0x000fe20003f85070 */
[----:B------:R-:W-:Y:S01]  /*53f0*/  UISETP.NE.AND UP2, UPT, UR50, URZ, UPT ;  /* 0x000000ff3200728c */ /* 0x000fe2000bf45270 */
[----:B------:R-:W-:Y:S01]  /*5400*/  ISETP.NE.U32.AND P2, PT, RZ, UR38, PT ;  /* 0x00000026ff007c0c */ /* 0x000fe2000bf45070 */
[----:B------:R-:W-:Y:S01]  /*5410*/  UISETP.NE.U32.AND UP1, UPT, UR44, URZ, UPT ;  /* 0x000000ff2c00728c */ /* 0x000fe2000bf25070 */
[----:B------:R-:W-:Y:S01]  /*5420*/  ISETP.NE.AND.EX P4, PT, R91, RZ, PT, P4 ;  /* 0x000000ff5b00720c */ /* 0x000fe20003f85340 */
[----:B------:R-:W-:Y:S01]  /*5430*/  UPLOP3.LUT UP0, UPT, UPT, UPT, UPT, 0x40, 0x4 ;  /* 0x000000000004789c */ /* 0x000fe20003f0e870 */
[----:B------:R-:W-:Y:S01]  /*5440*/  ISETP.NE.AND.EX P2, PT, RZ, UR39, PT, P2 ;  /* 0x00000027ff007c0c */ /* 0x000fe2000bf45320 */
[----:B------:R-:W-:Y:S01]  /*5450*/  UISETP.NE.AND.EX UP1, UPT, UR45, URZ, UPT, UP1 ;  /* 0x000000ff2d00728c */ /* 0x000fe2000bf25310 */
[----:B------:R-:W-:Y:S04]  /*5460*/  PLOP3.LUT P1, PT, PT, PT, UP2, 0x80, 0x8 ;  /* 0x000000000008781c */ /* 0x000fe80003f2f028 */
[----:B------:R-:W-:Y:S06]  /*5470*/  @UP2 UPLOP3.LUT UP0, UPT, UPT, UPT, UP1, 0x80, 0x8 ;  /* 0x000000000008289c */ /* 0x000fec0003f0f010 */
[----:B------:R-:W-:Y:S01]  /*5480*/  PLOP3.LUT P0, PT, PT, PT, UP0, 0x80, 0x8 ;  /* 0x000000000008781c */ /* 0x000fe20003f0f008 */
[----:B------:R-:W-:Y:S01]  /*5490*/  @!UPT UIADD3 URZ, UPT, UPT, URZ, URZ, URZ ;  /* 0x000000fffffff290 */ /* 0x000fe2000fffe0ff */
[----:B------:R-:W-:Y:S11]  /*54a0*/  BRA.U !UP1, `(.L_x_88) ;  /* 0x0000000109387547 */ /* 0x000ff6000b800000 */
[----:B------:R-:W-:Y:S01]  /*54b0*/  UISETP.NE.U32.AND UP0, UPT, UR38, URZ, UPT ;  /* 0x000000ff2600728c */ /* 0x000fe2000bf05070 */
[----:B------:R-:W-:Y:S02]  /*54c0*/  HFMA2 R0, -RZ, RZ, 0, 5.9604644775390625e-08 ;  /* 0x00000001ff007431 */ /* 0x000fe400000001ff */
[----:B------:R-:W-:Y:S01]  /*54d0*/  IMAD.MOV.U32 R95, RZ, RZ, 0x1 ;  /* 0x00000001ff5f7424 */ /* 0x000fe200078e00ff */
[----:B------:R-:W-:Y:S06]  /*54e0*/  UISETP.NE.AND.EX UP0, UPT, UR39, URZ, UPT, UP0 ;  /* 0x000000ff2700728c */ /* 0x000fec000bf05300 */
[----:B------:R-:W-:Y:S05]  /*54f0*/  PLOP3.LUT P3, PT, PT, PT, UP0, 0x80, 0x8 ;  /* 0x000000000008781c */ /* 0x000fea0003f6f008 */
[----:B------:R-:W1:Y:S01]  /*5500*/  @UP0 LDCU.64 UR6, c[0x0][0x888] ;  /* 0x00011100ff0607ac */ /* 0x000e620008000a00 */
[----:B------:R-:W-:Y:S07]  /*5510*/  @UP0 UIMAD UR4, UR36, UR44, URZ ;  /* 0x0000002c240402a4 */ /* 0x000fee000f8e02ff */
[----:B------:R-:W-:Y:S01]  /*5520*/  @!P3 PRMT R95, R0, 0x7610, R95 ;  /* 0x00007610005fb816 */ /* 0x000fe2000000005f */
[----:B-1----:R-:W-:Y:S03]  /*5530*/  @UP0 UIMAD.WIDE UR6, UR4, 0x4, UR6 ;  /* 0x00000004040608a5 */ /* 0x002fe6000f8e0206 */
[----:B------:R-:W1:Y:S03]  /*5540*/  @!UP0 LDCU UR4, c[0x0][0x880] ;  /* 0x00011000ff0487ac */ /* 0x000e660008000800 */
[----:B------:R-:W-:Y:S01]  /*5550*/  IMAD.U32 R2, RZ, RZ, UR6 ;  /* 0x00000006ff027e24 */ /* 0x000fe2000f8e00ff */
[----:B------:R-:W-:Y:S05]  /*5560*/  MOV R3, UR7 ;  /* 0x0000000700037c02 */ /* 0x000fea0008000f00 */
[----:B-----5:R2:W5:Y:S02]  /*5570*/  @P3 LDG.E R49, desc[UR46][R2.64] ;  /* 0x0000002e02313981 */ /* 0x020564000c1e1900 */
[----:B-12---:R-:W-:Y:S02]  /*5580*/  @!P3 IMAD.U32 R49, RZ, RZ, UR4 ;  /* 0x00000004ff31be24 */ /* 0x006fe4000f8e00ff */
.L_x_88:
[----:B------:R-:W-:Y:S05]  /*5590*/  @!P4 BRA `(.L_x_89) ;  /* 0x000000000020c947 */ /* 0x000fea0003800000 */
[----:B------:R-:W-:Y:S04]  /*55a0*/  ISETP.NE.U32.AND P3, PT, R88, RZ, PT ;  /* 0x000000ff5800720c */ /* 0x000fe80003f65070 */
[----:B------:R-:W-:Y:S11]  /*55b0*/  ISETP.NE.AND.EX P3, PT, R89, RZ, PT, P3 ;  /* 0x000000ff5900720c */ /* 0x000ff60003f65330 */
[----:B------:R-:W-:Y:S02]  /*55c0*/  @!UPT UIADD3 URZ, UPT, UPT, URZ, URZ, URZ ;  /* 0x000000fffffff290 */ /* 0x000fe4000fffe0ff */
[----:B------:R-:W1:Y:S01]  /*55d0*/  @P3 LDC.64 R2, c[0x0][0x8a8] ;  /* 0x00022a00ff023b82 */ /* 0x000e620000000a00 */
[----:B------:R-:W-:Y:S04]  /*55e0*/  @P3 IMAD R0, R90, UR36, RZ ;  /* 0x000000245a003c24 */ /* 0x000fe8000f8e02ff */
[----:B-1----:R-:W-:Y:S05]  /*55f0*/  @P3 IMAD.WIDE R2, R0, 0x4, R2 ;  /* 0x0000000400023825 */ /* 0x002fea00078e0202 */
[----:B-----5:R1:W5:Y:S02]  /*5600*/  @P3 LDG.E R47, desc[UR46][R2.64] ;  /* 0x0000002e022f3981 */ /* 0x020364000c1e1900 */
[----:B-1----:R-:W2:Y:S02]  /*5610*/  @!P3 LDC R47, c[0x0][0x8a0] ;  /* 0x00022800ff2fbb82 */ /* 0x002ea40000000800 */
.L_x_89:
[----:B-----5:R-:W-:Y:S01]  /*5620*/  FSETP.NEU.AND P4, PT, R49, RZ, PT ;  /* 0x000000ff3100720b */ /* 0x020fe20003f8d000 */
[----:B------:R-:W-:Y:S01]  /*5630*/  BSSY B1, `(.L_x_90) ;  /* 0x0000042000017945 */ /* 0x000fe20003800000 */
[----:B------:R-:W-:Y:S01]  /*5640*/  SEL R7, RZ, 0xffffffff, P2 ;  /* 0xffffffffff077807 */ /* 0x000fe20001000000 */
[----:B------:R-:W-:Y:S01]  /*5650*/  IMAD.MOV.U32 R115, RZ, RZ, 0x1 ;  /* 0x00000001ff737424 */ /* 0x000fe200078e00ff */
[----:B------:R-:W-:Y:S02]  /*5660*/  LOP3.LUT P3, RZ, R95, 0xff, RZ, 0xc0, !PT ;  /* 0x000000ff5fff7812 */ /* 0x000fe4000786c0ff */
[----:B------:R-:W-:Y:S02]  /*5670*/  CS2R R86, SRZ ;  /* 0x0000000000567805 */ /* 0x000fe4000001ff00 */
[----:B------:R-:W-:Y:S02]  /*5680*/  @P1 SEL R4, RZ, 0xffffffff, P4 ;  /* 0xffffffffff041807 */ /* 0x000fe40002000000 */
[----:B------:R-:W-:Y:S02]  /*5690*/  CS2R R84, SRZ ;  /* 0x0000000000547805 */ /* 0x000fe4000001ff00 */
[----:B------:R-:W-:Y:S02]  /*56a0*/  LEA R0, R105, UR49, 0x3 ;  /* 0x0000003169007c11 */ /* 0x000fe4000f8e18ff */
[----:B------:R-:W-:Y:S02]  /*56b0*/  CS2R R82, SRZ ;  /* 0x0000000000527805 */ /* 0x000fe4000001ff00 */
[----:B------:R-:W-:Y:S02]  /*56c0*/  @P0 SEL R4, R7, R4, !P3 ;  /* 0x0000000407040207 */ /* 0x000fe40005800000 */
[----:B------:R-:W-:Y:S02]  /*56d0*/  CS2R R80, SRZ ;  /* 0x0000000000507805 */ /* 0x000fe4000001ff00 */
[----:B------:R-:W-:Y:S02]  /*56e0*/  LEA R113, R44, UR49, 0x3 ;  /* 0x000000312c717c11 */ /* 0x000fe4000f8e18ff */
[----:B------:R-:W-:Y:S02]  /*56f0*/  @P1 LOP3.LUT R4, R4, 0x1, RZ, 0xc0, !PT ;  /* 0x0000000104041812 */ /* 0x000fe400078ec0ff */
[----:B------:R-:W-:Y:S02]  /*5700*/  SHF.L.U32 R2, R107, 0x1f, RZ ;  /* 0x0000001f6b027819 */ /* 0x000fe400000006ff */
[----:B------:R-:W-:Y:S02]  /*5710*/  ISETP.NE.U32.OR P6, PT, R4, 0x1, !P1 ;  /* 0x000000010400780c */ /* 0x000fe40004fc5470 */
[----:B------:R-:W-:Y:S02]  /*5720*/  PLOP3.LUT P2, PT, PT, PT, UP1, 0x80, 0x8 ;  /* 0x000000000008781c */ /* 0x000fe40003f4f018 */
[----:B------:R-:W-:Y:S02]  /*5730*/  LEA.HI R5, R44, R44, RZ, 0x1 ;  /* 0x0000002c2c057211 */ /* 0x000fe400078f08ff */
[----:B------:R-:W-:Y:S02]  /*5740*/  SEL R4, RZ, 0xffffffff, P4 ;  /* 0xffffffffff047807 */ /* 0x000fe40002000000 */
[----:B------:R-:W-:Y:S01]  /*5750*/  P2R R114, PR, RZ, 0x40 ;  /* 0x00000040ff727803 */ /* 0x000fe20000000000 */
[C---:B------:R-:W-:Y:S01]  /*5760*/  IMAD.SHL.U32 R3, R5.reuse, 0x40, RZ ;  /* 0x0000004005037824 */ /* 0x040fe200078e00ff */
[----:B------:R-:W-:Y:S03]  /*5770*/  LOP3.LUT R5, R5, 0xffe, RZ, 0xc0, !PT ;  /* 0x00000ffe05057812 */ /* 0x000fe600078ec0ff */
[----:B------:R-:W-:Y:S02]  /*5780*/  @P6 SHF.L.U32 R9, R104, 0x1f, RZ ;  /* 0x0000001f68096819 */ /* 0x000fe400000006ff */
[----:B------:R-:W-:Y:S01]  /*5790*/  @P2 SEL R4, R7, R4, !P3 ;  /* 0x0000000407042207 */ /* 0x000fe20005800000 */
[----:B------:R-:W-:Y:S01]  /*57a0*/  IMAD.IADD R48, R44, 0x1, -R5 ;  /* 0x000000012c307824 */ /* 0x000fe200078e0a05 */
[----:B------:R-:W1:Y:S01]  /*57b0*/  @P6 SYNCS.PHASECHK.TRANS64.TRYWAIT P1, [R0+URZ+0x80], R9 ;  /* 0x00008009000065a7 */ /* 0x000e6200080211ff */
[----:B------:R-:W-:Y:S02]  /*57c0*/  LOP3.LUT R3, R3, 0xffffff80, RZ, 0xc0, !PT ;  /* 0xffffff8003037812 */ /* 0x000fe400078ec0ff */
[----:B------:R-:W-:Y:S03]  /*57d0*/  LOP3.LUT R4, R4, 0x1, RZ, 0xc0, !PT ;  /* 0x0000000104047812 */ /* 0x000fe600078ec0ff */
[----:B------:R-:W-:Y:S01]  /*57e0*/  IMAD.IADD R3, R46, 0x1, R3 ;  /* 0x000000012e037824 */ /* 0x000fe200078e0203 */
[----:B------:R-:W-:Y:S03]  /*57f0*/  ISETP.NE.U32.AND P5, PT, R4, 0x1, PT ;  /* 0x000000010400780c */ /* 0x000fe60003fa5070 */
[----:B------:R-:W-:Y:S01]  /*5800*/  IMAD R48, R48, 0x100000, R3 ;  /* 0x0010000030307824 */ /* 0x000fe200078e0203 */
[----:B------:R-:W-:Y:S01]  /*5810*/  P2R R124, PR, RZ, 0x20 ;  /* 0x00000020ff7c7803 */ /* 0x000fe20000000000 */
[----:B------:R3:W4:Y:S01]  /*5820*/  SYNCS.PHASECHK.TRANS64.TRYWAIT P0, [R113+URZ+0xd0], R2 ;  /* 0x0000d002710075a7 */ /* 0x00072200080011ff */
[----:B-1----:R-:W-:Y:S01]  /*5830*/  @P6 SEL R115, RZ, 0x1, !P1 ;  /* 0x00000001ff736807 */ /* 0x002fe20004800000 */
[----:B---3--:R-:W-:Y:S06]  /*5840*/  @!P6 BRA `(.L_x_91) ;  /* 0x000000000080e947 */ /* 0x008fec0003800000 */
[----:B------:R-:W-:Y:S01]  /*5850*/  @P5 IMAD R5, R105, 0x1000, R100 ;  /* 0x0000100069055824 */ /* 0x000fe200078e0264 */
[----:B------:R-:W-:Y:S01]  /*5860*/  ISETP.NE.AND P1, PT, R115, RZ, PT ;  /* 0x000000ff7300720c */ /* 0x000fe20003f25270 */
[----:B------:R-:W-:Y:S01]  /*5870*/  BSSY B0, `(.L_x_92) ;  /* 0x000000b000007945 */ /* 0x000fe20003800000 */
[----:B------:R-:W-:Y:S01]  /*5880*/  CS2R R82, SRZ ;  /* 0x0000000000527805 */ /* 0x000fe2000001ff00 */
[----:B------:R-:W-:Y:S01]  /*5890*/  @P5 VIADD R4, R5, UR49 ;  /* 0x0000003105045c36 */ /* 0x000fe20008000000 */
[----:B------:R-:W-:Y:S02]  /*58a0*/  CS2R R80, SRZ ;  /* 0x0000000000507805 */ /* 0x000fe4000001ff00 */
[----:B------:R-:W-:Y:S02]  /*58b0*/  CS2R R86, SRZ ;  /* 0x0000000000567805 */ /* 0x000fe4000001ff00 */
[----:B------:R-:W-:Y:S01]  /*58c0*/  CS2R R84, SRZ ;  /* 0x0000000000547805 */ /* 0x000fe2000001ff00 */
[----:B------:R-:W-:Y:S04]  /*58d0*/  @P5 IMAD R4, R108, -0x10, R4 ;  /* 0xfffffff06c045824 */ /* 0x000fe800078e0204 */
[----:B------:R-:W-:Y:S05]  /*58e0*/  @P1 BRA `(.L_x_93) ;  /* 0x00000000000c1947 */ /* 0x000fea0003800000 */
[----:B------:R-:W-:Y:S04]  /*58f0*/  SHF.L.U32 R3, R104, 0x1f, RZ ;  /* 0x0000001f68037819 */ /* 0x000fe800000006ff */
[----:B------:R-:W1:Y:S02]  /*5900*/  SYNCS.PHASECHK.TRANS64.TRYWAIT P1, [R0+URZ+0x80], R3 ;  /* 0x00008003000075a7 */ /* 0x000e6400080211ff */
[----:B-1----:R-:W-:Y:S05]  /*5910*/  @!P1 BRA `(.L_x_94) ;  /* 0x0000002400509947 */ /* 0x002fea0003800000 */
.L_x_93:
[----:B------:R-:W-:Y:S05]  /*5920*/  BSYNC B0 ;  /* 0x0000000000007941 */ /* 0x000fea0003800000 */
.L_x_92:
[----:B------:R-:W-:Y:S01]  /*5930*/  ISETP.NE.AND P1, PT, R124, RZ, PT ;  /* 0x000000ff7c00720c */ /* 0x000fe20003f25270 */
[----:B-1----:R-:W-:Y:S02]  /*5940*/  VIADD R3, R0, 0x90 ;  /* 0x0000009000037836 */ /* 0x002fe40000000000 */
[----:B------:R-:W-:Y:S02]  /*5950*/  IMAD.U32 R0, RZ, RZ, UR37 ;  /* 0x00000025ff007e24 */ /* 0x000fe4000f8e00ff */
[----:B------:R-:W-:Y:S03]  /*5960*/  VIADD R105, R105, 0x1 ;  /* 0x0000000169697836 */ /* 0x000fe60000000000 */
[----:B------:R-:W-:Y:S05]  /*5970*/  PRMT R0, R0, 0x654, R3 ;  /* 0x0000065400007816 */ /* 0x000fea0000000003 */
[----:B------:R1:W3:Y:S04]  /*5980*/  @P1 LDS.128 R80, [R5+UR49+0x200] ;  /* 0x0002003105501984 */ /* 0x0002e80008000c00 */
[----:B------:R1:W1:Y:S01]  /*5990*/  @P1 LDS.128 R84, [R4+0x210] ;  /* 0x0002100004541984 */ /* 0x0002620000000c00 */
[C---:B------:R-:W-:Y:S01]  /*59a0*/  ISETP.NE.AND P1, PT, R105.reuse, 0x2, PT ;  /* 0x000000026900780c */ /* 0x040fe20003f25270 */
[----:B------:R-:W-:Y:S01]  /*59b0*/  @!PT LDS RZ, [RZ] ;  /* 0x00000000fffff984 */ /* 0x000fe20000000800 */
[----:B------:R-:W-:Y:S01]  /*59c0*/  @!PT LDS RZ, [RZ] ;  /* 0x00000000fffff984 */ /* 0x000fe20000000800 */
[----:B------:R-:W-:Y:S01]  /*59d0*/  @!PT LDS RZ, [RZ] ;  /* 0x00000000fffff984 */ /* 0x000fe20000000800 */
[----:B------:R-:W-:Y:S01]  /*59e0*/  @!PT LDS RZ, [RZ] ;  /* 0x00000000fffff984 */ /* 0x000fe20000000800 */
[----:B------:R5:W-:Y:S06]  /*59f0*/  MEMBAR.ALL.CTA ;  /* 0x0000000000007992 */ /* 0x000bec0000008000 */
[----:B-----5:R-:W5:Y:S01]  /*5a00*/  FENCE.VIEW.ASYNC.S ;  /* 0x00000000000073c6 */ /* 0x020f620000000000 */
[----:B------:R-:W-:Y:S02]  /*5a10*/  SEL R3, RZ, 0x1, P1 ;  /* 0x00000001ff037807 */ /* 0x000fe40000800000 */
[----:B------:R-:W-:Y:S02]  /*5a20*/  SEL R105, R105, RZ, P1 ;  /* 0x000000ff69697207 */ /* 0x000fe40000800000 */
[----:B------:R-:W-:Y:S01]  /*5a30*/  LOP3.LUT R104, R104, R3, RZ, 0x3c, !PT ;  /* 0x0000000368687212 */ /* 0x000fe200078e3cff */
[----:B-----5:R1:W-:Y:S06]  /*5a40*/  SYNCS.ARRIVE.TRANS64.RED.A1T0 RZ, [R0+URZ], RZ ;  /* 0x000000ff00ff79a7 */ /* 0x0203ec00081004ff */
.L_x_91:
[----:B------:R-:W-:Y:S05]  /*5a50*/  BSYNC B1 ;  /* 0x0000000000017941 */ /* 0x000fea0003800000 */
.L_x_90:
[----:B-1----:R-:W-:Y:S04]  /*5a60*/  SHF.R.U32.HI R0, RZ, 0x15, R48 ;  /* 0x00000015ff007819 */ /* 0x002fe80000011630 */
[----:B------:R-:W-:Y:S01]  /*5a70*/  LOP3.LUT P1, RZ, R0, 0x3, R101, 0x48, !PT ;  /* 0x0000000300ff7812 */ /* 0x000fe20007824865 */
[----:B------:R-:W-:Y:S01]  /*5a80*/  @!UPT UIADD3 URZ, UPT, UPT, URZ, URZ, URZ ;  /* 0x000000fffffff290 */ /* 0x000fe2000fffe0ff */
[----:B----4-:R-:W-:Y:S11]  /*5a90*/  @P0 BRA `(.L_x_95) ;  /* 0x0000000000080947 */ /* 0x010ff60003800000 */
[----:B------:R-:W1:Y:S02]  /*5aa0*/  SYNCS.PHASECHK.TRANS64.TRYWAIT P0, [R113+URZ+0xd0], R2 ;  /* 0x0000d002710075a7 */ /* 0x000e6400080011ff */
[----:B-1----:R-:W-:Y:S05]  /*5ab0*/  @!P0 BRA `(.L_x_96) ;  /* 0x0000002000fc8947 */ /* 0x002fea0003800000 */
.L_x_95:
[----:B------:R-:W-:Y:S05]  /*5ac0*/  @!P1 BRA `(.L_x_97) ;  /* 0x0000000000409947 */ /* 0x000fea0003800000 */
[----:B------:R-:W4:Y:S01]  /*5ad0*/  LDCU.64 UR8, c[0x4][0x70] ;  /* 0x01000e00ff0877ac */ /* 0x000f220008000a00 */
[----:B------:R-:W-:Y:S01]  /*5ae0*/  MOV R3, 0x0 ;  /* 0x0000000000037802 */ /* 0x000fe20000000f00 */
[----:B------:R-:W-:Y:S02]  /*5af0*/  HFMA2 R12, -RZ, RZ, 0, 5.9604644775390625e-08 ;  /* 0x00000001ff0c7431 */ /* 0x000fe400000001ff */
[----:B------:R-:W-:Y:S02]  /*5b00*/  IMAD.MOV.U32 R8, RZ, RZ, 0x192 ;  /* 0x00000192ff087424 */ /* 0x000fe400078e00ff */
[----:B------:R-:W-:Y:S01]  /*5b10*/  IMAD.MOV.U32 R13, RZ, RZ, RZ ;  /* 0x000000ffff0d7224 */ /* 0x000fe200078e00ff */
[----:B------:R-:W5:Y:S01]  /*5b20*/  LDCU.64 UR6, c[0x4][0x78] ;  /* 0x01000f00ff0677ac */ /* 0x000f620008000a00 */
[----:B-1----:R-:W1:Y:S01]  /*5b30*/  LDC.64 R2, c[0x4][R3] ;  /* 0x0100000003027b82 */ /* 0x002e620000000a00 */
[----:B------:R-:W2:Y:S01]  /*5b40*/  LDCU.64 UR4, c[0x4][0x10] ;  /* 0x01000200ff0477ac */ /* 0x000ea20008000a00 */
[----:B----4-:R-:W-:Y:S01]  /*5b50*/  MOV R5, UR9 ;  /* 0x0000000900057c02 */ /* 0x010fe20008000f00 */
[----:B------:R-:W-:Y:S01]  /*5b60*/  IMAD.U32 R4, RZ, RZ, UR8 ;  /* 0x00000008ff047e24 */ /* 0x000fe2000f8e00ff */
[----:B-----5:R-:W-:Y:S01]  /*5b70*/  MOV R7, UR7 ;  /* 0x0000000700077c02 */ /* 0x020fe20008000f00 */
[----:B------:R-:W-:Y:S01]  /*5b80*/  IMAD.U32 R6, RZ, RZ, UR6 ;  /* 0x00000006ff067e24 */ /* 0x000fe2000f8e00ff */
[----:B--2---:R-:W-:Y:S01]  /*5b90*/  MOV R11, UR5 ;  /* 0x00000005000b7c02 */ /* 0x004fe20008000f00 */
[----:B------:R-:W-:Y:S02]  /*5ba0*/  IMAD.U32 R10, RZ, RZ, UR4 ;  /* 0x00000004ff0a7e24 */ /* 0x000fe4000f8e00ff */
[----:B------:R-:W-:Y:S07]  /*5bb0*/  LEPC R20, `(.L_x_97) ;  /* 0x000000001014794e */ /* 0x000fee0000000000 */
[----:B-1-3--:R-:W-:Y:S05]  /*5bc0*/  CALL.ABS.NOINC R2 ;  /* 0x0000000002007343 */ /* 0x00afea0003c00000 */
.L_x_97:
[-C--:B---3--:R-:W-:Y:S01]  /*5bd0*/  F2FP.F16.E5M2.UNPACK_B R51, R80.reuse ;  /* 0x00000050ff33723e */ /* 0x088fe200020004ff */
[----:B------:R-:W-:Y:S05]  /*5be0*/  WARPSYNC.ALL ;  /* 0x0000000000007948 */ /* 0x000fea0003800000 */
[----:B------:R-:W-:Y:S01]  /*5bf0*/  R2UR UR4, R48 ;  /* 0x00000000300472ca */ /* 0x000fe200000e0000 */
[--C-:B------:R-:W-:Y:S01]  /*5c00*/  HADD2.F32 R50, -RZ, R51.reuse.H0_H0 ;  /* 0x20000033ff327230 */ /* 0x100fe20000004100 */
[----:B------:R-:W-:Y:S01]  /*5c10*/  F2FP.F16.E5M2.UNPACK_B R53, R80.H1 ;  /* 0x00000050ff35723e */ /* 0x000fe200030004ff */
[----:B------:R-:W-:Y:S01]  /*5c20*/  HADD2.F32 R51, -RZ, R51.H1_H1 ;  /* 0x30000033ff337230 */ /* 0x000fe20000004100 */
[-C--:B------:R-:W-:Y:S01]  /*5c30*/  F2FP.F16.E5M2.UNPACK_B R55, R81.reuse ;  /* 0x00000051ff37723e */ /* 0x080fe200020004ff */
[----:B------:R-:W-:Y:S01]  /*5c40*/  BSSY.RECONVERGENT B0, `(.L_x_98) ;  /* 0x0000099000007945 */ /* 0x000fe20003800200 */
[----:B------:R-:W-:Y:S01]  /*5c50*/  F2FP.F16.E5M2.UNPACK_B R57, R81.H1 ;  /* 0x00000051ff39723e */ /* 0x000fe200030004ff */
[--C-:B------:R-:W-:Y:S01]  /*5c60*/  HADD2.F32 R52, -RZ, R53.reuse.H0_H0 ;  /* 0x20000035ff347230 */ /* 0x100fe20000004100 */
[-C--:B------:R-:W-:Y:S01]  /*5c70*/  F2FP.F16.E5M2.UNPACK_B R59, R82.reuse ;  /* 0x00000052ff3b723e */ /* 0x080fe200020004ff */
[----:B------:R-:W-:Y:S01]  /*5c80*/  HADD2.F32 R54, -RZ, R53.H1_H1 ;  /* 0x30000035ff367230 */ /* 0x000fe20000004100 */
[----:B------:R-:W-:Y:S01]  /*5c90*/  F2FP.F16.E5M2.UNPACK_B R61, R82.H1 ;  /* 0x00000052ff3d723e */ /* 0x000fe200030004ff */
[--C-:B------:R-:W-:Y:S01]  /*5ca0*/  HADD2.F32 R53, -RZ, R55.reuse.H0_H0 ;  /* 0x20000037ff357230 */ /* 0x100fe20000004100 */
[-C--:B------:R-:W-:Y:S01]  /*5cb0*/  F2FP.F16.E5M2.UNPACK_B R63, R83.reuse ;  /* 0x00000053ff3f723e */ /* 0x080fe200020004ff */
[----:B------:R-:W-:Y:S01]  /*5cc0*/  LDTM.16dp32bit_t0_t15.x32 R4, tmem[UR4] ;  /* 0x00000004000479ee */ /* 0x000fe20008a80000 */
[----:B------:R-:W2:Y:S01]  /*5cd0*/  LDTM.16dp32bit_t16_t31.x32 R4, tmem[UR4+0x20] ;  /* 0x00002004000479ee */ /* 0x000ea20008aa0000 */
[----:B------:R-:W-:Y:S01]  /*5ce0*/  SHF.L.U32 R125, R102, 0x4, RZ ;  /* 0x00000004667d7819 */ /* 0x000fe200000006ff */
[----:B------:R-:W-:Y:S01]  /*5cf0*/  HADD2.F32 R56, -RZ, R55.H1_H1 ;  /* 0x30000037ff387230 */ /* 0x000fe20000004100 */
[----:B------:R-:W-:Y:S01]  /*5d00*/  ISETP.NE.AND P6, PT, R114, RZ, PT ;  /* 0x000000ff7200720c */ /* 0x000fe20003fc5270 */
[----:B------:R-:W-:Y:S01]  /*5d10*/  HADD2.F32 R60, -RZ, R59.H1_H1 ;  /* 0x3000003bff3c7230 */ /* 0x000fe20000004100 */
[----:B------:R-:W-:Y:S01]  /*5d20*/  IADD3 R114, PT, PT, R100, UR49, RZ ;  /* 0x0000003164727c10 */ /* 0x000fe2000fffe0ff */
[----:B------:R-:W-:Y:S01]  /*5d30*/  HADD2.F32 R64, -RZ, R63.H1_H1 ;  /* 0x3000003fff407230 */ /* 0x000fe20000004100 */
[----:B------:R-:W-:Y:S01]  /*5d40*/  F2FP.F16.E5M2.UNPACK_B R65, R83.H1 ;  /* 0x00000053ff41723e */ /* 0x000fe200030004ff */
[--C-:B------:R-:W-:Y:S01]  /*5d50*/  HADD2.F32 R55, -RZ, R57.reuse.H0_H0 ;  /* 0x20000039ff377230 */ /* 0x100fe20000004100 */
[----:B------:R-:W-:Y:S01]  /*5d60*/  IADD3 R114, PT, PT, R114, R125, RZ ;  /* 0x0000007d72727210 */ /* 0x000fe20007ffe0ff */
[----:B------:R-:W-:Y:S01]  /*5d70*/  HADD2.F32 R58, -RZ, R57.H1_H1 ;  /* 0x30000039ff3a7230 */ /* 0x000fe20000004100 */
[-C--:B------:R-:W-:Y:S01]  /*5d80*/  F2FP.F16.E5M2.UNPACK_B R67, R84.reuse ;  /* 0x00000054ff43723e */ /* 0x080fe200020004ff */
[----:B------:R-:W-:Y:S01]  /*5d90*/  HADD2.F32 R57, -RZ, R59.H0_H0 ;  /* 0x2000003bff397230 */ /* 0x000fe20000004100 */
[----:B------:R-:W-:Y:S01]  /*5da0*/  F2FP.F16.E5M2.UNPACK_B R69, R84.H1 ;  /* 0x00000054ff45723e */ /* 0x000fe200030004ff */
[----:B------:R-:W-:Y:S01]  /*5db0*/  HADD2.F32 R59, -RZ, R61.H0_H0 ;  /* 0x2000003dff3b7230 */ /* 0x000fe20000004100 */
[-C--:B------:R-:W-:Y:S01]  /*5dc0*/  F2FP.F16.E5M2.UNPACK_B R71, R85.reuse ;  /* 0x00000055ff47723e */ /* 0x080fe200020004ff */
[----:B------:R-:W-:Y:S01]  /*5dd0*/  HADD2.F32 R68, -RZ, R67.H1_H1 ;  /* 0x30000043ff447230 */ /* 0x000fe20000004100 */
[----:B------:R-:W-:Y:S01]  /*5de0*/  F2FP.F16.E5M2.UNPACK_B R73, R85.H1 ;  /* 0x00000055ff49723e */ /* 0x000fe200030004ff */
[----:B------:R-:W-:Y:S01]  /*5df0*/  HADD2.F32 R62, -RZ, R61.H1_H1 ;  /* 0x3000003dff3e7230 */ /* 0x000fe20000004100 */
[-C--:B------:R-:W-:Y:S01]  /*5e00*/  F2FP.F16.E5M2.UNPACK_B R75, R86.reuse ;  /* 0x00000056ff4b723e */ /* 0x080fe200020004ff */
[----:B------:R-:W-:Y:S01]  /*5e10*/  HADD2.F32 R61, -RZ, R63.H0_H0 ;  /* 0x2000003fff3d7230 */ /* 0x000fe20000004100 */
[----:B------:R-:W-:Y:S01]  /*5e20*/  F2FP.F16.E5M2.UNPACK_B R77, R86.H1 ;  /* 0x00000056ff4d723e */ /* 0x000fe200030004ff */
[----:B------:R-:W-:Y:S01]  /*5e30*/  HADD2.F32 R72, -RZ, R71.H1_H1 ;  /* 0x30000047ff487230 */ /* 0x000fe20000004100 */
[----:B------:R-:W-:Y:S01]  /*5e40*/  F2FP.F16.E5M2.UNPACK_B R79, R87.H1 ;  /* 0x00000057ff4f723e */ /* 0x000fe200030004ff */
[C---:B--2---:R-:W-:Y:S01]  /*5e50*/  FMUL R0, R47.reuse, R4 ;  /* 0x000000042f007220 */ /* 0x044fe20000400000 */
[C---:B-1----:R-:W-:Y:S01]  /*5e60*/  FMUL R2, R47.reuse, R5 ;  /* 0x000000052f027220 */ /* 0x042fe20000400000 */
[C---:B------:R-:W-:Y:S01]  /*5e70*/  FMUL R4, R47.reuse, R8 ;  /* 0x000000082f047220 */ /* 0x040fe20000400000 */
[----:B------:R-:W-:Y:S01]  /*5e80*/  FMUL R5, R47, R9 ;  /* 0x000000092f057220 */ /* 0x000fe20000400000 */
[C---:B------:R-:W-:Y:S01]  /*5e90*/  FFMA R0, R49.reuse, R50, R0 ;  /* 0x0000003231007223 */ /* 0x040fe20000000000 */
[----:B------:R-:W-:Y:S01]  /*5ea0*/  FFMA R2, R49, R51, R2 ;  /* 0x0000003331027223 */ /* 0x000fe20000000002 */
[C---:B------:R-:W-:Y:S01]  /*5eb0*/  FMUL R8, R47.reuse, R12 ;  /* 0x0000000c2f087220 */ /* 0x040fe20000400000 */
[C---:B------:R-:W-:Y:S01]  /*5ec0*/  FMUL R9, R47.reuse, R13 ;  /* 0x0000000d2f097220 */ /* 0x040fe20000400000 */
[C---:B------:R-:W-:Y:S01]  /*5ed0*/  FMUL R12, R47.reuse, R16 ;  /* 0x000000102f0c7220 */ /* 0x040fe20000400000 */
[C---:B------:R-:W-:Y:S01]  /*5ee0*/  FMUL R13, R47.reuse, R17 ;  /* 0x000000112f0d7220 */ /* 0x040fe20000400000 */
[C---:B------:R-:W-:Y:S01]  /*5ef0*/  FMUL R16, R47.reuse, R20 ;  /* 0x000000142f107220 */ /* 0x040fe20000400000 */
[C---:B------:R-:W-:Y:S01]  /*5f00*/  FMUL R17, R47.reuse, R21 ;  /* 0x000000152f117220 */ /* 0x040fe20000400000 */
[C---:B------:R-:W-:Y:S01]  /*5f10*/  FMUL R20, R47.reuse, R24 ;  /* 0x000000182f147220 */ /* 0x040fe20000400000 */
[C---:B------:R-:W-:Y:S01]  /*5f20*/  FMUL R21, R47.reuse, R25 ;  /* 0x000000192f157220 */ /* 0x040fe20000400000 */
[----:B------:R-:W-:Y:S02]  /*5f30*/  HADD2.F32 R76, -RZ, R75.H1_H1 ;  /* 0x3000004bff4c7230 */ /* 0x000fe40000004100 */
[C---:B------:R-:W-:Y:S01]  /*5f40*/  FMUL R24, R47.reuse, R28 ;  /* 0x0000001c2f187220 */ /* 0x040fe20000400000 */
[C---:B------:R-:W-:Y:S01]  /*5f50*/  FMUL R25, R47.reuse, R29 ;  /* 0x0000001d2f197220 */ /* 0x040fe20000400000 */
[C---:B------:R-:W-:Y:S01]  /*5f60*/  FMUL R28, R47.reuse, R32 ;  /* 0x000000202f1c7220 */ /* 0x040fe20000400000 */
[C---:B------:R-:W-:Y:S01]  /*5f70*/  FMUL R29, R47.reuse, R33 ;  /* 0x000000212f1d7220 */ /* 0x040fe20000400000 */
[C---:B------:R-:W-:Y:S01]  /*5f80*/  FMUL R3, R47.reuse, R6 ;  /* 0x000000062f037220 */ /* 0x040fe20000400000 */
[C---:B------:R-:W-:Y:S01]  /*5f90*/  FMUL R7, R47.reuse, R7 ;  /* 0x000000072f077220 */ /* 0x040fe20000400000 */
[C---:B------:R-:W-:Y:S01]  /*5fa0*/  FMUL R6, R47.reuse, R10 ;  /* 0x0000000a2f067220 */ /* 0x040fe20000400000 */
[----:B------:R-:W-:Y:S01]  /*5fb0*/  FMUL R11, R47, R11 ;  /* 0x0000000b2f0b7220 */ /* 0x000fe20000400000 */
[C---:B------:R-:W-:Y:S01]  /*5fc0*/  FFMA R3, R49.reuse, R52, R3 ;  /* 0x0000003431037223 */ /* 0x040fe20000000003 */
[C---:B------:R-:W-:Y:S01]  /*5fd0*/  FFMA R7, R49.reuse, R54, R7 ;  /* 0x0000003631077223 */ /* 0x040fe20000000007 */
[C---:B------:R-:W-:Y:S01]  /*5fe0*/  FFMA R4, R49.reuse, R53, R4 ;  /* 0x0000003531047223 */ /* 0x040fe20000000004 */
[----:B------:R-:W-:Y:S01]  /*5ff0*/  F2FP.F16.E5M2.UNPACK_B R50, R87 ;  /* 0x00000057ff32723e */ /* 0x000fe200020004ff */
[C---:B------:R-:W-:Y:S01]  /*6000*/  FFMA R5, R49.reuse, R56, R5 ;  /* 0x0000003831057223 */ /* 0x040fe20000000005 */
[----:B------:R-:W-:Y:S01]  /*6010*/  FFMA R6, R49, R55, R6 ;  /* 0x0000003731067223 */ /* 0x000fe20000000006 */
[----:B------:R-:W-:Y:S01]  /*6020*/  F2FP.SATFINITE.E5M2.F32.PACK_AB_MERGE_C R117, R7, R3, RZ ;  /* 0x000000030775723e */ /* 0x000fe200048060ff */
[C---:B------:R-:W-:Y:S01]  /*6030*/  FFMA R11, R49.reuse, R58, R11 ;  /* 0x0000003a310b7223 */ /* 0x040fe2000000000b */
[C---:B------:R-:W-:Y:S01]  /*6040*/  FFMA R8, R49.reuse, R57, R8 ;  /* 0x0000003931087223 */ /* 0x040fe20000000008 */
[----:B------:R-:W-:Y:S01]  /*6050*/  ISETP.NE.AND P0, PT, R110, RZ, PT ;  /* 0x000000ff6e00720c */ /* 0x000fe20003f05270 */
[----:B------:R-:W-:Y:S01]  /*6060*/  FFMA R9, R49, R60, R9 ;  /* 0x0000003c31097223 */ /* 0x000fe20000000009 */
[----:B------:R-:W-:Y:S01]  /*6070*/  F2FP.SATFINITE.E5M2.F32.PACK_AB_MERGE_C R116, R2, R0, R117 ;  /* 0x000000000274723e */ /* 0x000fe20004806075 */
[--C-:B------:R-:W-:Y:S01]  /*6080*/  HADD2.F32 R51, -RZ, R50.reuse.H0_H0 ;  /* 0x20000032ff337230 */ /* 0x100fe20000004100 */
[----:B------:R-:W-:Y:S01]  /*6090*/  F2FP.SATFINITE.E5M2.F32.PACK_AB_MERGE_C R117, R11, R6, RZ ;  /* 0x000000060b75723e */ /* 0x000fe200048060ff */
[----:B------:R-:W-:Y:S02]  /*60a0*/  HADD2.F32 R50, -RZ, R50.H1_H1 ;  /* 0x30000032ff327230 */ /* 0x000fe40000004100 */
[C---:B------:R-:W-:Y:S01]  /*60b0*/  FMUL R10, R47.reuse, R14 ;  /* 0x0000000e2f0a7220 */ /* 0x040fe20000400000 */
[----:B------:R-:W-:Y:S01]  /*60c0*/  FMUL R15, R47, R15 ;  /* 0x0000000f2f0f7220 */ /* 0x000fe20000400000 */
[--C-:B------:R-:W-:Y:S01]  /*60d0*/  HADD2.F32 R63, -RZ, R65.reuse.H0_H0 ;  /* 0x20000041ff3f7230 */ /* 0x100fe20000004100 */
[----:B------:R-:W-:Y:S01]  /*60e0*/  F2FP.SATFINITE.E5M2.F32.PACK_AB_MERGE_C R117, R5, R4, R117 ;  /* 0x000000040575723e */ /* 0x000fe20004806075 */
[C---:B------:R-:W-:Y:S01]  /*60f0*/  FFMA R10, R49.reuse, R59, R10 ;  /* 0x0000003b310a7223 */ /* 0x040fe2000000000a */
[C---:B------:R-:W-:Y:S01]  /*6100*/  FFMA R15, R49.reuse, R62, R15 ;  /* 0x0000003e310f7223 */ /* 0x040fe2000000000f */
[C---:B------:R-:W-:Y:S01]  /*6110*/  FFMA R12, R49.reuse, R61, R12 ;  /* 0x0000003d310c7223 */ /* 0x040fe2000000000c */
[----:B------:R-:W-:Y:S01]  /*6120*/  FFMA R13, R49, R64, R13 ;  /* 0x00000040310d7223 */ /* 0x000fe2000000000d */
[----:B------:R-:W-:Y:S02]  /*6130*/  HADD2.F32 R66, -RZ, R65.H1_H1 ;  /* 0x30000041ff427230 */ /* 0x000fe40000004100 */
[C---:B------:R-:W-:Y:S01]  /*6140*/  FMUL R14, R47.reuse, R18 ;  /* 0x000000122f0e7220 */ /* 0x040fe20000400000 */
[----:B------:R-:W-:Y:S02]  /*6150*/  HADD2.F32 R65, -RZ, R67.H0_H0 ;  /* 0x20000043ff417230 */ /* 0x000fe40000004100 */
[----:B------:R-:W-:Y:S01]  /*6160*/  FMUL R19, R47, R19 ;  /* 0x000000132f137220 */ /* 0x000fe20000400000 */
[--C-:B------:R-:W-:Y:S02]  /*6170*/  HADD2.F32 R67, -RZ, R69.reuse.H0_H0 ;  /* 0x20000045ff437230 */ /* 0x100fe40000004100 */
[----:B------:R-:W-:Y:S01]  /*6180*/  FFMA R14, R49, R63, R14 ;  /* 0x0000003f310e7223 */ /* 0x000fe2000000000e */
[----:B------:R-:W-:Y:S02]  /*6190*/  HADD2.F32 R70, -RZ, R69.H1_H1 ;  /* 0x30000045ff467230 */ /* 0x000fe40000004100 */
[----:B------:R-:W-:Y:S01]  /*61a0*/  FMUL R18, R47, R22 ;  /* 0x000000162f127220 */ /* 0x000fe20000400000 */
[----:B------:R-:W-:Y:S02]  /*61b0*/  HADD2.F32 R69, -RZ, R71.H0_H0 ;  /* 0x20000047ff457230 */ /* 0x000fe40000004100 */
[----:B------:R-:W-:Y:S01]  /*61c0*/  FFMA R19, R49, R66, R19 ;  /* 0x0000004231137223 */ /* 0x000fe20000000013 */
[----:B------:R-:W-:Y:S01]  /*61d0*/  FMUL R23, R47, R23 ;  /* 0x000000172f177220 */ /* 0x000fe20000400000 */
[C---:B------:R-:W-:Y:S01]  /*61e0*/  FFMA R16, R49.reuse, R65, R16 ;  /* 0x0000004131107223 */ /* 0x040fe20000000010 */
[C---:B------:R-:W-:Y:S01]  /*61f0*/  FFMA R17, R49.reuse, R68, R17 ;  /* 0x0000004431117223 */ /* 0x040fe20000000011 */
        /* <DEDUP_REMOVED lines=23> */
[----:B------:R-:W-:Y:S01]  /*6370*/  F2FP.SATFINITE.E5M2.F32.PACK_AB_MERGE_C R118, R15, R10, RZ ;  /* 0x0000000a0f76723e */ /* 0x000fe200048060ff */
[----:B------:R-:W-:Y:S01]  /*6380*/  FFMA R28, R49, R51, R28 ;  /* 0x00000033311c7223 */ /* 0x000fe2000000001c */
[----:B------:R-:W-:Y:S01]  /*6390*/  F2FP.SATFINITE.E5M2.F32.PACK_AB_MERGE_C R119, R19, R14, RZ ;  /* 0x0000000e1377723e */ /* 0x000fe200048060ff */
[C---:B------:R-:W-:Y:S01]  /*63a0*/  FFMA R29, R49.reuse, R50, R29 ;  /* 0x00000032311d7223 */ /* 0x040fe2000000001d */
[C---:B------:R-:W-:Y:S01]  /*63b0*/  FFMA R30, R49.reuse, R77, R30 ;  /* 0x0000004d311e7223 */ /* 0x040fe2000000001e */
[----:B------:R-:W-:Y:S01]  /*63c0*/  FFMA R35, R49, R52, R35 ;  /* 0x0000003431237223 */ /* 0x000fe20000000023 */
[----:B------:R-:W-:Y:S02]  /*63d0*/  F2FP.SATFINITE.E5M2.F32.PACK_AB_MERGE_C R118, R9, R8, R118 ;  /* 0x000000080976723e */ /* 0x000fe40004806076 */
[----:B------:R-:W-:Y:S02]  /*63e0*/  F2FP.SATFINITE.E5M2.F32.PACK_AB_MERGE_C R119, R13, R12, R119 ;  /* 0x0000000c0d77723e */ /* 0x000fe40004806077 */
[----:B------:R-:W-:Y:S02]  /*63f0*/  F2FP.SATFINITE.E5M2.F32.PACK_AB_MERGE_C R120, R23, R18, RZ ;  /* 0x000000121778723e */ /* 0x000fe400048060ff */
[----:B------:R-:W-:Y:S01]  /*6400*/  F2FP.SATFINITE.E5M2.F32.PACK_AB_MERGE_C R121, R27, R22, RZ ;  /* 0x000000161b79723e */ /* 0x000fe200048060ff */
[----:B------:R1:W-:Y:S01]  /*6410*/  STS.128 [R100+UR49+0x2200], R116 ;  /* 0x0022007464007988 */ /* 0x0003e20008000c31 */
[----:B------:R-:W-:Y:S02]  /*6420*/  F2FP.SATFINITE.E5M2.F32.PACK_AB_MERGE_C R122, R31, R26, RZ ;  /* 0x0000001a1f7a723e */ /* 0x000fe400048060ff */
[----:B------:R-:W-:Y:S02]  /*6430*/  F2FP.SATFINITE.E5M2.F32.PACK_AB_MERGE_C R123, R35, R30, RZ ;  /* 0x0000001e237b723e */ /* 0x000fe400048060ff */
[----:B------:R-:W-:Y:S02]  /*6440*/  F2FP.SATFINITE.E5M2.F32.PACK_AB_MERGE_C R120, R17, R16, R120 ;  /* 0x000000101178723e */ /* 0x000fe40004806078 */
[----:B------:R-:W-:Y:S02]  /*6450*/  F2FP.SATFINITE.E5M2.F32.PACK_AB_MERGE_C R121, R21, R20, R121 ;  /* 0x000000141579723e */ /* 0x000fe40004806079 */
[----:B------:R-:W-:Y:S02]  /*6460*/  F2FP.SATFINITE.E5M2.F32.PACK_AB_MERGE_C R122, R25, R24, R122 ;  /* 0x00000018197a723e */ /* 0x000fe4000480607a */
[----:B------:R-:W-:Y:S02]  /*6470*/  F2FP.SATFINITE.E5M2.F32.PACK_AB_MERGE_C R123, R29, R28, R123 ;  /* 0x0000001c1d7b723e */ /* 0x000fe4000480607b */
[----:B------:R-:W-:Y:S02]  /*6480*/  LEA R32, R105, UR49, 0x3 ;  /* 0x0000003169207c11 */ /* 0x000fe4000f8e18ff */
[----:B------:R-:W-:Y:S01]  /*6490*/  @P6 SHF.L.U32 R33, R104, 0x1f, RZ ;  /* 0x0000001f68216819 */ /* 0x000fe200000006ff */
[----:B------:R1:W-:Y:S01]  /*64a0*/  STS.128 [R114+0x2210], R120 ;  /* 0x0022107872007388 */ /* 0x0003e20000000c00 */
[----:B------:R-:W-:Y:S01]  /*64b0*/  @!PT LDS RZ, [RZ] ;  /* 0x00000000fffff984 */ /* 0x000fe20000000800 */
[----:B------:R-:W-:Y:S01]  /*64c0*/  @!PT LDS RZ, [RZ] ;  /* 0x00000000fffff984 */ /* 0x000fe20000000800 */
[----:B------:R-:W-:Y:S01]  /*64d0*/  @!PT LDS RZ, [RZ] ;  /* 0x00000000fffff984 */ /* 0x000fe20000000800 */
[----:B------:R-:W-:Y:S01]  /*64e0*/  @!PT LDS RZ, [RZ] ;  /* 0x00000000fffff984 */ /* 0x000fe20000000800 */
[----:B------:R2:W-:Y:S07]  /*64f0*/  MEMBAR.ALL.CTA ;  /* 0x0000000000007992 */ /* 0x0005ee0000008000 */
[----:B--2---:R-:W2:Y:S02]  /*6500*/  FENCE.VIEW.ASYNC.S ;  /* 0x00000000000073c6 */ /* 0x004ea40000000000 */
[----:B--2---:R-:W-:Y:S06]  /*6510*/  BAR.SYNC.DEFER_BLOCKING 0x1, 0x80 ;  /* 0x0042000000007b1d */ /* 0x004fec0000010000 */
[----:B------:R-:W-:Y:S05]  /*6520*/  @P0 BRA `(.L_x_99) ;  /* 0x0000000000280947 */ /* 0x000fea0003800000 */
[----:B------:R-:W-:Y:S02]  /*6530*/  UIADD3 UR4, UPT, UPT, UR49, 0x2200, URZ ;  /* 0x0000220031047890 */ /* 0x000fe4000fffe0ff */
[----:B------:R-:W-:Y:S01]  /*6540*/  UIADD3 UR6, UP0, UPT, UR52, 0x680, URZ ;  /* 0x0000068034067890 */ /* 0x000fe2000ff1e0ff */
[----:B------:R-:W-:Y:S03]  /*6550*/  UMOV UR43, UR36 ;  /* 0x00000024002b7c82 */ /* 0x000fe60008000000 */
[----:B------:R-:W-:Y:S01]  /*6560*/  MOV R109, UR4 ;  /* 0x00000004006d7c02 */ /* 0x000fe20008000f00 */
[----:B------:R-:W-:Y:S03]  /*6570*/  UIADD3.X UR7, UPT, UPT, URZ, UR53, URZ, UP0, !UPT ;  /* 0x00000035ff077290 */ /* 0x000fe600087fe4ff */
[----:B------:R-:W-:Y:S11]  /*6580*/  R2UR UR40, R109 ;  /* 0x000000006d2872ca */ /* 0x000ff600000e0000 */
[----:B------:R-:W-:Y:S02]  /*6590*/  @!UPT UIADD3 URZ, UPT, UPT, URZ, URZ, URZ ;  /* 0x000000fffffff290 */ /* 0x000fe4000fffe0ff */
[----:B------:R2:W-:Y:S01]  /*65a0*/  UTMASTG.3D [UR40], [UR6] ;  /* 0x00000028060073b5 */ /* 0x0005e20008010000 */
[----:B------:R0:W-:Y:S01]  /*65b0*/  UTMACMDFLUSH ;  /* 0x00000000000079b7 */ /* 0x0001e20000000000 */
[----:B--2---:R-:W-:Y:S04]  /*65c0*/  DEPBAR.LE SB0, 0x1 ;  /* 0x000080400000791a */ /* 0x004fe80000000000 */
.L_x_99:
[----:B------:R-:W-:Y:S05]  /*65d0*/  BSYNC.RECONVERGENT B0 ;  /* 0x0000000000007941 */ /* 0x000fea0003800200 */
.L_x_98:
[----:B------:R-:W-:Y:S06]  /*65e0*/  BAR.SYNC.DEFER_BLOCKING 0x1, 0x80 ;  /* 0x0042000000007b1d */ /* 0x000fec0000010000 */
[----:B------:R-:W2:Y:S01]  /*65f0*/  @P6 SYNCS.PHASECHK.TRANS64.TRYWAIT P0, [R32+URZ+0x80], R33 ;  /* 0x00008021200065a7 */ /* 0x000ea200080011ff */
[----:B------:R-:W-:Y:S01]  /*6600*/  BSSY B1, `(.L_x_100) ;  /* 0x0000020000017945 */ /* 0x000fe20003800000 */
[----:B--2---:R-:W-:Y:S03]  /*6610*/  @P6 SEL R115, RZ, 0x1, !P0 ;  /* 0x00000001ff736807 */ /* 0x004fe60004000000 */
[----:B------:R-:W-:Y:S05]  /*6620*/  @!P6 BRA `(.L_x_101) ;  /* 0x000000000074e947 */ /* 0x000fea0003800000 */
[----:B------:R-:W-:Y:S01]  /*6630*/  ISETP.NE.AND P1, PT, R124, RZ, PT ;  /* 0x000000ff7c00720c */ /* 0x000fe20003f25270 */
[----:B------:R-:W-:Y:S01]  /*6640*/  BSSY B0, `(.L_x_102) ;  /* 0x0000009000007945 */ /* 0x000fe20003800000 */
[----:B------:R-:W-:Y:S11]  /*6650*/  ISETP.NE.AND P0, PT, R115, RZ, PT ;  /* 0x000000ff7300720c */ /* 0x000ff60003f05270 */
[----:B------:R-:W-:Y:S05]  /*6660*/  @P1 IMAD R0, R105, 0x1000, R100 ;  /* 0x0000100069001824 */ /* 0x000fea00078e0264 */
[----:B------:R-:W-:Y:S05]  /*6670*/  @P1 IADD3 R2, PT, PT, R0, UR49, RZ ;  /* 0x0000003100021c10 */ /* 0x000fea000fffe0ff */
[----:B------:R-:W-:Y:S01]  /*6680*/  @P1 IMAD.IADD R2, R2, 0x1, R125 ;  /* 0x0000000102021824 */ /* 0x000fe200078e027d */
[----:B------:R-:W-:Y:S06]  /*6690*/  @P0 BRA `(.L_x_103) ;  /* 0x00000000000c0947 */ /* 0x000fec0003800000 */
[----:B------:R-:W-:Y:S04]  /*66a0*/  SHF.L.U32 R3, R104, 0x1f, RZ ;  /* 0x0000001f68037819 */ /* 0x000fe800000006ff */
[----:B------:R-:W2:Y:S02]  /*66b0*/  SYNCS.PHASECHK.TRANS64.TRYWAIT P0, [R32+URZ+0x80], R3 ;  /* 0x00008003200075a7 */ /* 0x000ea400080011ff */
[----:B--2---:R-:W-:Y:S05]  /*66c0*/  @!P0 BRA `(.L_x_104) ;  /* 0x00000018000c8947 */ /* 0x004fea0003800000 */
.L_x_103:
[----:B------:R-:W-:Y:S05]  /*66d0*/  BSYNC B0 ;  /* 0x0000000000007941 */ /* 0x000fea0003800000 */
.L_x_102:
[----:B------:R-:W-:Y:S01]  /*66e0*/  ISETP.NE.AND P0, PT, R124, RZ, PT ;  /* 0x000000ff7c00720c */ /* 0x000fe20003f05270 */
[----:B--2---:R-:W-:Y:S02]  /*66f0*/  VIADD R32, R32, 0x90 ;  /* 0x0000009020207836 */ /* 0x004fe40000000000 */
[----:B------:R-:W-:Y:S02]  /*6700*/  IMAD.U32 R3, RZ, RZ, UR37 ;  /* 0x00000025ff037e24 */ /* 0x000fe4000f8e00ff */
[----:B------:R-:W-:Y:S03]  /*6710*/  VIADD R105, R105, 0x1 ;  /* 0x0000000169697836 */ /* 0x000fe60000000000 */
[----:B------:R-:W-:Y:S05]  /*6720*/  PRMT R3, R3, 0x654, R32 ;  /* 0x0000065403037816 */ /* 0x000fea0000000020 */
[----:B------:R2:W3:Y:S04]  /*6730*/  @P0 LDS.128 R80, [R0+UR49+0x200] ;  /* 0x0002003100500984 */ /* 0x0004e80008000c00 */
[----:B------:R2:W4:Y:S01]  /*6740*/  @P0 LDS.128 R84, [R2+0x210] ;  /* 0x0002100002540984 */ /* 0x0005220000000c00 */
[C---:B------:R-:W-:Y:S01]  /*6750*/  ISETP.NE.AND P0, PT, R105.reuse, 0x2, PT ;  /* 0x000000026900780c */ /* 0x040fe20003f05270 */
[----:B------:R-:W-:Y:S01]  /*6760*/  @!PT LDS RZ, [RZ] ;  /* 0x00000000fffff984 */ /* 0x000fe20000000800 */
[----:B------:R-:W-:Y:S01]  /*6770*/  @!PT LDS RZ, [RZ] ;  /* 0x00000000fffff984 */ /* 0x000fe20000000800 */
[----:B------:R-:W-:Y:S01]  /*6780*/  @!PT LDS RZ, [RZ] ;  /* 0x00000000fffff984 */ /* 0x000fe20000000800 */
[----:B------:R-:W-:Y:S01]  /*6790*/  @!PT LDS RZ, [RZ] ;  /* 0x00000000fffff984 */ /* 0x000fe20000000800 */
[----:B------:R5:W-:Y:S06]  /*67a0*/  MEMBAR.ALL.CTA ;  /* 0x0000000000007992 */ /* 0x000bec0000008000 */
[----:B-----5:R-:W5:Y:S01]  /*67b0*/  FENCE.VIEW.ASYNC.S ;  /* 0x00000000000073c6 */ /* 0x020f620000000000 */
[----:B------:R-:W-:Y:S01]  /*67c0*/  SEL R105, R105, RZ, P0 ;  /* 0x000000ff69697207 */ /* 0x000fe20000000000 */
[----:B-----5:R5:W-:Y:S02]  /*67d0*/  SYNCS.ARRIVE.TRANS64.RED.A1T0 RZ, [R3+URZ], RZ ;  /* 0x000000ff03ff79a7 */ /* 0x020be400081004ff */
[----:B-----5:R-:W-:Y:S04]  /*67e0*/  SEL R3, RZ, 0x1, P0 ;  /* 0x00000001ff037807 */ /* 0x020fe80000000000 */
[----:B--23--:R-:W-:Y:S02]  /*67f0*/  LOP3.LUT R104, R104, R3, RZ, 0x3c, !PT ;  /* 0x0000000368687212 */ /* 0x00cfe400078e3cff */
.L_x_101:
[----:B------:R-:W-:Y:S05]  /*6800*/  BSYNC B1 ;  /* 0x0000000000017941 */ /* 0x000fea0003800000 */
.L_x_100:
[----:B------:R-:W-:Y:S05]  /*6810*/  VIADD R0, R48, 0x40 ;  /* 0x0000004030007836 */ /* 0x000fea0000000000 */
[----:B------:R-:W-:Y:S04]  /*6820*/  SHF.R.U32.HI R0, RZ, 0x15, R0 ;  /* 0x00000015ff007819 */ /* 0x000fe80000011600 */
[----:B------:R-:W-:Y:S11]  /*6830*/  LOP3.LUT P0, RZ, R0, 0x3, R101, 0x48, !PT ;  /* 0x0000000300ff7812 */ /* 0x000ff60007804865 */
[----:B------:R-:W-:Y:S02]  /*6840*/  @!UPT UIADD3 URZ, UPT, UPT, URZ, URZ, URZ ;  /* 0x000000fffffff290 */ /* 0x000fe4000fffe0ff */
[----:B------:R-:W-:Y:S05]  /*6850*/  @!P0 BRA `(.L_x_105) ;  /* 0x0000000000408947 */ /* 0x000fea0003800000 */
[----:B------:R-:W2:Y:S01]  /*6860*/  LDCU.64 UR8, c[0x4][0x70] ;  /* 0x01000e00ff0877ac */ /* 0x000ea20008000a00 */
[----:B------:R-:W-:Y:S01]  /*6870*/  MOV R3, 0x0 ;  /* 0x0000000000037802 */ /* 0x000fe20000000f00 */
[----:B------:R-:W-:Y:S02]  /*6880*/  HFMA2 R12, -RZ, RZ, 0, 5.9604644775390625e-08 ;  /* 0x00000001ff0c7431 */ /* 0x000fe400000001ff */
[----:B------:R-:W-:Y:S02]  /*6890*/  IMAD.MOV.U32 R8, RZ, RZ, 0x192 ;  /* 0x00000192ff087424 */ /* 0x000fe400078e00ff */
[----:B------:R-:W-:Y:S01]  /*68a0*/  IMAD.MOV.U32 R13, RZ, RZ, RZ ;  /* 0x000000ffff0d7224 */ /* 0x000fe200078e00ff */
[----:B------:R-:W3:Y:S01]  /*68b0*/  LDCU.64 UR6, c[0x4][0x78] ;  /* 0x01000f00ff0677ac */ /* 0x000ee20008000a00 */
[----:B------:R-:W1:Y:S01]  /*68c0*/  LDC.64 R2, c[0x4][R3] ;  /* 0x0100000003027b82 */ /* 0x000e620000000a00 */
[----:B------:R-:W5:Y:S01]  /*68d0*/  LDCU.64 UR4, c[0x4][0x10] ;  /* 0x01000200ff0477ac */ /* 0x000f620008000a00 */
[----:B--2---:R-:W-:Y:S01]  /*68e0*/  MOV R5, UR9 ;  /* 0x0000000900057c02 */ /* 0x004fe20008000f00 */
[----:B------:R-:W-:Y:S01]  /*68f0*/  IMAD.U32 R4, RZ, RZ, UR8 ;  /* 0x00000008ff047e24 */ /* 0x000fe2000f8e00ff */
[----:B---3--:R-:W-:Y:S01]  /*6900*/  MOV R7, UR7 ;  /* 0x0000000700077c02 */ /* 0x008fe20008000f00 */
[----:B------:R-:W-:Y:S01]  /*6910*/  IMAD.U32 R6, RZ, RZ, UR6 ;  /* 0x00000006ff067e24 */ /* 0x000fe2000f8e00ff */
[----:B-----5:R-:W-:Y:S01]  /*6920*/  MOV R11, UR5 ;  /* 0x00000005000b7c02 */ /* 0x020fe20008000f00 */
[----:B------:R-:W-:Y:S02]  /*6930*/  IMAD.U32 R10, RZ, RZ, UR4 ;  /* 0x00000004ff0a7e24 */ /* 0x000fe4000f8e00ff */
[----:B------:R-:W-:Y:S07]  /*6940*/  LEPC R20, `(.L_x_105) ;  /* 0x000000001014794e */ /* 0x000fee0000000000 */
[----:B-1--4-:R-:W-:Y:S05]  /*6950*/  CALL.ABS.NOINC R2 ;  /* 0x0000000002007343 */ /* 0x012fea0003c00000 */
.L_x_105:
[----:B------:R-:W-:Y:S01]  /*6960*/  ISETP.NE.AND P0, PT, R110, RZ, PT ;  /* 0x000000ff6e00720c */ /* 0x000fe20003f05270 */
[----:B------:R-:W-:Y:S05]  /*6970*/  WARPSYNC.ALL ;  /* 0x0000000000007948 */ /* 0x000fea0003800000 */
[----:B------:R-:W-:Y:S01]  /*6980*/  R2UR UR4, R48 ;  /* 0x00000000300472ca */ /* 0x000fe200000e0000 */
[----:B------:R-:W-:Y:S01]  /*6990*/  BSSY.RECONVERGENT B0, `(.L_x_106) ;  /* 0x000009c000007945 */ /* 0x000fe20003800200 */
[-C--:B------:R-:W-:Y:S02]  /*69a0*/  F2FP.F16.E5M2.UNPACK_B R51, R80.reuse ;  /* 0x00000050ff33723e */ /* 0x080fe400020004ff */
[----:B------:R-:W-:Y:S02]  /*69b0*/  F2FP.F16.E5M2.UNPACK_B R80, R80.H1 ;  /* 0x00000050ff50723e */ /* 0x000fe400030004ff */
[-C--:B------:R-:W-:Y:S01]  /*69c0*/  F2FP.F16.E5M2.UNPACK_B R55, R81.reuse ;  /* 0x00000051ff37723e */ /* 0x080fe200020004ff */
[--C-:B------:R-:W-:Y:S01]  /*69d0*/  HADD2.F32 R50, -RZ, R51.reuse.H0_H0 ;  /* 0x20000033ff327230 */ /* 0x100fe20000004100 */
[----:B------:R-:W-:Y:S01]  /*69e0*/  F2FP.F16.E5M2.UNPACK_B R81, R81.H1 ;  /* 0x00000051ff51723e */ /* 0x000fe200030004ff */
[----:B------:R-:W-:Y:S01]  /*69f0*/  HADD2.F32 R52, -RZ, R51.H1_H1 ;  /* 0x30000033ff347230 */ /* 0x000fe20000004100 */
[-C--:B------:R-:W-:Y:S01]  /*6a00*/  F2FP.F16.E5M2.UNPACK_B R59, R82.reuse ;  /* 0x00000052ff3b723e */ /* 0x080fe200020004ff */
[--C-:B------:R-:W-:Y:S01]  /*6a10*/  HADD2.F32 R51, -RZ, R80.reuse.H0_H0 ;  /* 0x20000050ff337230 */ /* 0x100fe20000004100 */
[----:B------:R-:W-:Y:S01]  /*6a20*/  F2FP.F16.E5M2.UNPACK_B R82, R82.H1 ;  /* 0x00000052ff52723e */ /* 0x000fe200030004ff */
[----:B------:R-:W-:Y:S01]  /*6a30*/  LDTM.16dp32bit_t0_t15.x32 R4, tmem[UR4+0x40] ;  /* 0x00004004000479ee */ /* 0x000fe20008a80000 */
[----:B------:R-:W2:Y:S01]  /*6a40*/  LDTM.16dp32bit_t16_t31.x32 R4, tmem[UR4+0x60] ;  /* 0x00006004000479ee */ /* 0x000ea20008aa0000 */
[----:B------:R-:W-:Y:S01]  /*6a50*/  NOP ;  /* 0x0000000000007918 */ /* 0x000fe20000000000 */
[--C-:B------:R-:W-:Y:S01]  /*6a60*/  HADD2.F32 R53, -RZ, R55.reuse.H0_H0 ;  /* 0x20000037ff357230 */ /* 0x100fe20000004100 */
[----:B------:R-:W-:Y:S01]  /*6a70*/  R2UR UR5, R113 ;  /* 0x00000000710572ca */ /* 0x000fe200000e0000 */
[----:B------:R-:W-:Y:S01]  /*6a80*/  HADD2.F32 R56, -RZ, R55.H1_H1 ;  /* 0x30000037ff387230 */ /* 0x000fe20000004100 */
[----:B------:R-:W-:Y:S01]  /*6a90*/  F2FP.F16.E5M2.UNPACK_B R63, R83 ;  /* 0x00000053ff3f723e */ /* 0x000fe200020004ff */
[--C-:B------:R-:W-:Y:S01]  /*6aa0*/  HADD2.F32 R57, -RZ, R59.reuse.H0_H0 ;  /* 0x2000003bff397230 */ /* 0x100fe20000004100 */
[----:B----4-:R-:W-:Y:S01]  /*6ab0*/  F2FP.F16.E5M2.UNPACK_B R67, R84 ;  /* 0x00000054ff43723e */ /* 0x010fe200020004ff */
[----:B------:R-:W-:Y:S01]  /*6ac0*/  HADD2.F32 R60, -RZ, R59.H1_H1 ;  /* 0x3000003bff3c7230 */ /* 0x000fe20000004100 */
[----:B------:R-:W-:Y:S01]  /*6ad0*/  F2FP.F16.E5M2.UNPACK_B R71, R85 ;  /* 0x00000055ff47723e */ /* 0x000fe200020004ff */
[--C-:B------:R-:W-:Y:S01]  /*6ae0*/  HADD2.F32 R61, -RZ, R63.reuse.H0_H0 ;  /* 0x2000003fff3d7230 */ /* 0x100fe20000004100 */
[----:B------:R-:W-:Y:S01]  /*6af0*/  F2FP.F16.E5M2.UNPACK_B R75, R86 ;  /* 0x00000056ff4b723e */ /* 0x000fe200020004ff */
[----:B------:R-:W-:Y:S01]  /*6b00*/  HADD2.F32 R64, -RZ, R63.H1_H1 ;  /* 0x3000003fff407230 */ /* 0x000fe20000004100 */
[----:B------:R-:W-:Y:S01]  /*6b10*/  F2FP.F16.E5M2.UNPACK_B R77, R87 ;  /* 0x00000057ff4d723e */ /* 0x000fe200020004ff */
[--C-:B------:R-:W-:Y:S01]  /*6b20*/  HADD2.F32 R65, -RZ, R67.reuse.H0_H0 ;  /* 0x20000043ff417230 */ /* 0x100fe20000004100 */
[----:B------:R-:W-:Y:S01]  /*6b30*/  F2FP.F16.E5M2.UNPACK_B R83, R83.H1 ;  /* 0x00000053ff53723e */ /* 0x000fe200030004ff */
[----:B------:R-:W-:Y:S01]  /*6b40*/  UIADD3 UR5, UPT, UPT, UR5, 0xf0, URZ ;  /* 0x000000f005057890 */ /* 0x000fe2000fffe0ff */
[----:B------:R-:W-:Y:S01]  /*6b50*/  HADD2.F32 R67, -RZ, R67.H1_H1 ;  /* 0x30000043ff437230 */ /* 0x000fe20000004100 */
[----:B------:R-:W-:Y:S01]  /*6b60*/  F2FP.F16.E5M2.UNPACK_B R84, R84.H1 ;  /* 0x00000054ff54723e */ /* 0x000fe200030004ff */
[--C-:B------:R-:W-:Y:S01]  /*6b70*/  HADD2.F32 R69, -RZ, R71.reuse.H0_H0 ;  /* 0x20000047ff457230 */ /* 0x100fe20000004100 */
[----:B------:R-:W-:Y:S01]  /*6b80*/  UPRMT UR5, UR37, 0x654, UR5 ;  /* 0x0000065425057896 */ /* 0x000fe20008000005 */
[----:B------:R-:W-:Y:S01]  /*6b90*/  HADD2.F32 R72, -RZ, R71.H1_H1 ;  /* 0x30000047ff487230 */ /* 0x000fe20000004100 */
[----:B------:R-:W-:Y:S01]  /*6ba0*/  F2FP.F16.E5M2.UNPACK_B R85, R85.H1 ;  /* 0x00000055ff55723e */ /* 0x000fe200030004ff */
[--C-:B------:R-:W-:Y:S02]  /*6bb0*/  HADD2.F32 R73, -RZ, R75.reuse.H0_H0 ;  /* 0x2000004bff497230 */ /* 0x100fe40000004100 */
[C---:B--2---:R-:W-:Y:S01]  /*6bc0*/  FMUL R4, R47.reuse, R4 ;  /* 0x000000042f047220 */ /* 0x044fe20000400000 */
[C---:B------:R-:W-:Y:S01]  /*6bd0*/  FMUL R5, R47.reuse, R5 ;  /* 0x000000052f057220 */ /* 0x040fe20000400000 */
[C---:B------:R-:W-:Y:S01]  /*6be0*/  FMUL R8, R47.reuse, R8 ;  /* 0x000000082f087220 */ /* 0x040fe20000400000 */
[----:B------:R-:W-:Y:S01]  /*6bf0*/  FMUL R9, R47, R9 ;  /* 0x000000092f097220 */ /* 0x000fe20000400000 */
[C---:B------:R-:W-:Y:S01]  /*6c00*/  FFMA R4, R49.reuse, R50, R4 ;  /* 0x0000003231047223 */ /* 0x040fe20000000004 */
[----:B------:R-:W-:Y:S01]  /*6c10*/  SYNCS.ARRIVE.TRANS64.RED.A1T0 RZ, [UR5], RZ ;  /* 0x000000ffffff79a7 */ /* 0x000fe20008100405 */
        /* <DEDUP_REMOVED lines=18> */
[--C-:B------:R-:W-:Y:S02]  /*6d40*/  HADD2.F32 R55, -RZ, R81.reuse.H0_H0 ;  /* 0x20000051ff377230 */ /* 0x100fe40000004100 */
[----:B------:R-:W-:Y:S01]  /*6d50*/  FMUL R10, R47, R10 ;  /* 0x0000000a2f0a7220 */ /* 0x000fe20000400000 */
[C---:B------:R-:W-:Y:S01]  /*6d60*/  FFMA R6, R49.reuse, R51, R6 ;  /* 0x0000003331067223 */ /* 0x040fe20000000006 */
[----:B------:R-:W-:Y:S02]  /*6d70*/  HADD2.F32 R58, -RZ, R81.H1_H1 ;  /* 0x30000051ff3a7230 */ /* 0x000fe40000004100 */
[C---:B------:R-:W-:Y:S01]  /*6d80*/  FFMA R7, R49.reuse, R54, R7 ;  /* 0x0000003631077223 */ /* 0x040fe20000000007 */
[C---:B------:R-:W-:Y:S01]  /*6d90*/  FFMA R8, R49.reuse, R53, R8 ;  /* 0x0000003531087223 */ /* 0x040fe20000000008 */
[C---:B------:R-:W-:Y:S01]  /*6da0*/  FFMA R9, R49.reuse, R56, R9 ;  /* 0x0000003831097223 */ /* 0x040fe20000000009 */
[----:B------:R-:W-:Y:S01]  /*6db0*/  FFMA R10, R49, R55, R10 ;  /* 0x00000037310a7223 */ /* 0x000fe2000000000a */
[----:B------:R-:W-:Y:S01]  /*6dc0*/  HADD2.F32 R51, -RZ, R77.H0_H0 ;  /* 0x2000004dff337230 */ /* 0x000fe20000004100 */
[----:B-1----:R-:W-:Y:S01]  /*6dd0*/  F2FP.SATFINITE.E5M2.F32.PACK_AB_MERGE_C R116, R7, R6, RZ ;  /* 0x000000060774723e */ /* 0x002fe200048060ff */
[C---:B------:R-:W-:Y:S01]  /*6de0*/  FMUL R11, R47.reuse, R11 ;  /* 0x0000000b2f0b7220 */ /* 0x040fe20000400000 */
[--C-:B------:R-:W-:Y:S02]  /*6df0*/  HADD2.F32 R59, -RZ, R82.reuse.H0_H0 ;  /* 0x20000052ff3b7230 */ /* 0x100fe40000004100 */
[----:B------:R-:W-:Y:S01]  /*6e00*/  FMUL R14, R47, R14 ;  /* 0x0000000e2f0e7220 */ /* 0x000fe20000400000 */
[----:B------:R-:W-:Y:S01]  /*6e10*/  HADD2.F32 R62, -RZ, R82.H1_H1 ;  /* 0x30000052ff3e7230 */ /* 0x000fe20000004100 */
[----:B------:R-:W-:Y:S01]  /*6e20*/  F2FP.SATFINITE.E5M2.F32.PACK_AB_MERGE_C R116, R5, R4, R116 ;  /* 0x000000040574723e */ /* 0x000fe20004806074 */
[C---:B------:R-:W-:Y:S01]  /*6e30*/  FFMA R11, R49.reuse, R58, R11 ;  /* 0x0000003a310b7223 */ /* 0x040fe2000000000b */
[C---:B------:R-:W-:Y:S01]  /*6e40*/  FFMA R12, R49.reuse, R57, R12 ;  /* 0x00000039310c7223 */ /* 0x040fe2000000000c */
[C---:B------:R-:W-:Y:S01]  /*6e50*/  FFMA R13, R49.reuse, R60, R13 ;  /* 0x0000003c310d7223 */ /* 0x040fe2000000000d */
[----:B------:R-:W-:Y:S01]  /*6e60*/  F2FP.F16.E5M2.UNPACK_B R86, R86.H1 ;  /* 0x00000056ff56723e */ /* 0x000fe200030004ff */
[----:B------:R-:W-:Y:S01]  /*6e70*/  FFMA R14, R49, R59, R14 ;  /* 0x0000003b310e7223 */ /* 0x000fe2000000000e */
[----:B------:R-:W-:Y:S01]  /*6e80*/  F2FP.SATFINITE.E5M2.F32.PACK_AB_MERGE_C R117, R11, R10, RZ ;  /* 0x0000000a0b75723e */ /* 0x000fe200048060ff */
[C---:B------:R-:W-:Y:S01]  /*6e90*/  FMUL R15, R47.reuse, R15 ;  /* 0x0000000f2f0f7220 */ /* 0x040fe20000400000 */
[--C-:B------:R-:W-:Y:S02]  /*6ea0*/  HADD2.F32 R63, -RZ, R83.reuse.H0_H0 ;  /* 0x20000053ff3f7230 */ /* 0x100fe40000004100 */
[----:B------:R-:W-:Y:S01]  /*6eb0*/  FMUL R18, R47, R18 ;  /* 0x000000122f127220 */ /* 0x000fe20000400000 */
[----:B------:R-:W-:Y:S01]  /*6ec0*/  HADD2.F32 R66, -RZ, R83.H1_H1 ;  /* 0x30000053ff427230 */ /* 0x000fe20000004100 */
[----:B------:R-:W-:Y:S01]  /*6ed0*/  F2FP.SATFINITE.E5M2.F32.PACK_AB_MERGE_C R117, R9, R8, R117 ;  /* 0x000000080975723e */ /* 0x000fe20004806075 */
[C---:B------:R-:W-:Y:S01]  /*6ee0*/  FFMA R15, R49.reuse, R62, R15 ;  /* 0x0000003e310f7223 */ /* 0x040fe2000000000f */
[C---:B------:R-:W-:Y:S01]  /*6ef0*/  FFMA R16, R49.reuse, R61, R16 ;  /* 0x0000003d31107223 */ /* 0x040fe20000000010 */
[----:B------:R-:W-:Y:S01]  /*6f00*/  FFMA R17, R49, R64, R17 ;  /* 0x0000004031117223 */ /* 0x000fe20000000011 */
[----:B------:R-:W-:Y:S01]  /*6f10*/  FMUL R19, R47, R19 ;  /* 0x000000132f137220 */ /* 0x000fe20000400000 */
        /* <DEDUP_REMOVED lines=15> */
[----:B------:R-:W-:Y:S01]  /*7010*/  F2FP.F16.E5M2.UNPACK_B R87, R87.H1 ;  /* 0x00000057ff57723e */ /* 0x000fe200030004ff */
        /* <DEDUP_REMOVED lines=32> */
[----:B------:R-:W-:Y:S03]  /*7220*/  IADD3 R79, PT, PT, R44, 0x1, RZ ;  /* 0x000000012c4f7810 */ /* 0x000fe60007ffe0ff */
        /* <DEDUP_REMOVED lines=9> */
[----:B------:R-:W-:Y:S02]  /*72c0*/  UIADD3 UR8, UP0, UPT, UR52, 0x680, URZ ;  /* 0x0000068034087890 */ /* 0x000fe4000ff1e0ff */
[----:B------:R-:W-:Y:S02]  /*72d0*/  UIADD3 UR5, UPT, UPT, UR41, 0x40, URZ ;  /* 0x0000004029057890 */ /* 0x000fe4000fffe0ff */
[----:B------:R-:W-:Y:S02]  /*72e0*/  UIADD3 UR4, UPT, UPT, UR49, 0x3200, URZ ;  /* 0x0000320031047890 */ /* 0x000fe4000fffe0ff */
[----:B------:R-:W-:Y:S01]  /*72f0*/  UIADD3.X UR9, UPT, UPT, URZ, UR53, URZ, UP0, !UPT ;  /* 0x00000035ff097290 */ /* 0x000fe200087fe4ff */
[----:B------:R-:W-:Y:S01]  /*7300*/  UMOV UR6, UR42 ;  /* 0x0000002a00067c82 */ /* 0x000fe20008000000 */
[----:B------:R-:W-:Y:S07]  /*7310*/  UMOV UR7, UR36 ;  /* 0x0000002400077c82 */ /* 0x000fee0008000000 */
[----:B------:R2:W-:Y:S01]  /*7320*/  UTMASTG.3D [UR4], [UR8] ;  /* 0x00000004080073b5 */ /* 0x0005e20008010000 */
[----:B------:R0:W-:Y:S01]  /*7330*/  UTMACMDFLUSH ;  /* 0x00000000000079b7 */ /* 0x0001e20000000000 */
[----:B--2---:R-:W-:Y:S04]  /*7340*/  DEPBAR.LE SB0, 0x1 ;  /* 0x000080400000791a */ /* 0x004fe80000000000 */
.L_x_107:
[----:B------:R-:W-:Y:S05]  /*7350*/  BSYNC.RECONVERGENT B0 ;  /* 0x0000000000007941 */ /* 0x000fea0003800200 */
.L_x_106:
[----:B------:R-:W-:Y:S01]  /*7360*/  BAR.SYNC.DEFER_BLOCKING 0x1, 0x80 ;  /* 0x0042000000007b1d */ /* 0x000fe20000010000 */
[----:B------:R-:W-:Y:S01]  /*7370*/  ISETP.NE.AND P2, PT, R111, RZ, PT ;  /* 0x000000ff6f00720c */ /* 0x000fe20003f45270 */
[----:B------:R-:W-:Y:S01]  /*7380*/  IMAD.IADD R20, R43, 0x1, R94 ;  /* 0x000000012b147824 */ /* 0x000fe200078e025e */
[----:B------:R-:W-:Y:S01]  /*7390*/  ISETP.NE.AND P0, PT, R112, 0x2, PT ;  /* 0x000000027000780c */ /* 0x000fe20003f05270 */
[----:B------:R-:W-:Y:S01]  /*73a0*/  IMAD.IADD R21, R45, 0x1, R96 ;  /* 0x000000012d157824 */ /* 0x000fe200078e0260 */
[----:B------:R-:W-:Y:S02]  /*73b0*/  ISETP.NE.AND P1, PT, R79, 0x4, PT ;  /* 0x000000044f00780c */ /* 0x000fe40003f25270 */
[----:B------:R-:W-:Y:S02]  /*73c0*/  SEL R3, RZ, 0x1, P0 ;  /* 0x00000001ff037807 */ /* 0x000fe40000000000 */
[----:B------:R-:W-:Y:S02]  /*73d0*/  SEL R0, RZ, 0x1, P1 ;  /* 0x00000001ff007807 */ /* 0x000fe40000800000 */
[----:B------:R-:W-:Y:S02]  /*73e0*/  LOP3.LUT R106, R106, R3, RZ, 0x3c, !PT ;  /* 0x000000036a6a7212 */ /* 0x000fe400078e3cff */
[----:B------:R-:W-:Y:S02]  /*73f0*/  LOP3.LUT R107, R107, R0, RZ, 0x3c, !PT ;  /* 0x000000006b6b7212 */ /* 0x000fe400078e3cff */
[----:B------:R-:W-:Y:S02]  /*7400*/  @P2 R2UR UR36, R103 ;  /* 0x00000000672422ca */ /* 0x000fe400000e0000 */
[----:B------:R-:W-:Y:S02]  /*7410*/  SEL R112, R112, RZ, P0 ;  /* 0x000000ff70707207 */ /* 0x000fe40000000000 */
[----:B------:R-:W-:Y:S01]  /*7420*/  SEL R44, R79, RZ, P1 ;  /* 0x000000ff4f2c7207 */ /* 0x000fe20000800000 */
[----:B------:R-:W-:Y:S10]  /*7430*/  @P2 BRA `(.L_x_108) ;  /* 0xffffffd400f82947 */ /* 0x000ff4000383ffff */
[----:B------:R-:W-:Y:S05]  /*7440*/  EXIT ;  /* 0x000000000000794d */ /* 0x000fea0003800000 */
.L_x_19:
[----:B--2---:R2:W1:Y:S02]  /*7450*/  SYNCS.PHASECHK.TRANS64.TRYWAIT P0, [R3+URZ+0x120], R2 ;  /* 0x00012002030075a7 */ /* 0x00446400080011ff */
[----:B-1----:R-:W-:Y:S05]  /*7460*/  @!P0 NANOSLEEP.SYNCS 0x989680 ;  /* 0x009896800000895d */ /* 0x002fea0003900000 */
[----:B------:R-:W1:Y:S02]  /*7470*/  @!P0 SYNCS.PHASECHK.TRANS64 P0, [R3+URZ+0x120], R2 ;  /* 0x00012002030085a7 */ /* 0x000e6400080010ff */
[----:B-1----:R-:W-:Y:S05]  /*7480*/  @!P0 BRA `(.L_x_19) ;  /* 0xfffffffc00f08947 */ /* 0x002fea000383ffff */
[----:B------:R-:W-:Y:S05]  /*7490*/  BRA `(.L_x_109) ;  /* 0xffffffa000647947 */ /* 0x000fea000383ffff */
.L_x_22:
[----:B-1----:R-:W-:-:S07]  /*74a0*/  MOV R2, UR33 ;  /* 0x0000002100027c02 */ /* 0x002fce0008000f00 */
.L_x_110:
[----:B-1----:R1:W2:Y:S02]  /*74b0*/  SYNCS.PHASECHK.TRANS64.TRYWAIT P0, [R2+URZ+0x40], R5 ;  /* 0x00004005020075a7 */ /* 0x0022a400080011ff */
[----:B--2---:R-:W-:Y:S05]  /*74c0*/  @!P0 NANOSLEEP.SYNCS 0x989680 ;  /* 0x009896800000895d */ /* 0x004fea0003900000 */
[----:B------:R-:W2:Y:S02]  /*74d0*/  @!P0 SYNCS.PHASECHK.TRANS64 P0, [R2+URZ+0x40], R5 ;  /* 0x00004005020085a7 */ /* 0x000ea400080010ff */
[----:B--2---:R-:W-:Y:S05]  /*74e0*/  @!P0 BRA `(.L_x_110) ;  /* 0xfffffffc00f08947 */ /* 0x004fea000383ffff */
[----:B------:R-:W-:Y:S05]  /*74f0*/  BRA `(.L_x_21) ;  /* 0xffffffa000b47947 */ /* 0x000fea000383ffff */
.L_x_28:
[----:B-1----:R-:W-:-:S07]  /*7500*/  MOV R2, UR17 ;  /* 0x0000001100027c02 */ /* 0x002fce0008000f00 */
.L_x_111:
[----:B-1----:R1:W2:Y:S02]  /*7510*/  SYNCS.PHASECHK.TRANS64.TRYWAIT P0, [R2+URZ+0x40], R5 ;  /* 0x00004005020075a7 */ /* 0x0022a400080011ff */
[----:B--2---:R-:W-:Y:S05]  /*7520*/  @!P0 NANOSLEEP.SYNCS 0x989680 ;  /* 0x009896800000895d */ /* 0x004fea0003900000 */
[----:B------:R-:W2:Y:S02]  /*7530*/  @!P0 SYNCS.PHASECHK.TRANS64 P0, [R2+URZ+0x40], R5 ;  /* 0x00004005020085a7 */ /* 0x000ea400080010ff */
[----:B--2---:R-:W-:Y:S05]  /*7540*/  @!P0 BRA `(.L_x_111) ;  /* 0xfffffffc00f08947 */ /* 0x004fea000383ffff */
[----:B------:R-:W-:Y:S05]  /*7550*/  BRA `(.L_x_27) ;  /* 0xffffffa4005c7947 */ /* 0x000fea000383ffff */
.L_x_32:
[----:B-1----:R1:W2:Y:S02]  /*7560*/  SYNCS.PHASECHK.TRANS64.TRYWAIT P0, [R2+URZ+0xb0], R3 ;  /* 0x0000b003020075a7 */ /* 0x0022a400080011ff */
[----:B--2---:R-:W-:Y:S05]  /*7570*/  @!P0 NANOSLEEP.SYNCS 0x989680 ;  /* 0x009896800000895d */ /* 0x004fea0003900000 */
[----:B------:R-:W2:Y:S02]  /*7580*/  @!P0 SYNCS.PHASECHK.TRANS64 P0, [R2+URZ+0xb0], R3 ;  /* 0x0000b003020085a7 */ /* 0x000ea400080010ff */
[----:B--2---:R-:W-:Y:S05]  /*7590*/  @!P0 BRA `(.L_x_32) ;  /* 0xfffffffc00f08947 */ /* 0x004fea000383ffff */
[----:B------:R-:W-:Y:S05]  /*75a0*/  BRA `(.L_x_112) ;  /* 0xffffffa400ec7947 */ /* 0x000fea000383ffff */
.L_x_36:
[----:B----4-:R-:W-:-:S07]  /*75b0*/  MOV R0, UR5 ;  /* 0x0000000500007c02 */ /* 0x010fce0008000f00 */
.L_x_113:
[----:B-1----:R1:W2:Y:S02]  /*75c0*/  SYNCS.PHASECHK.TRANS64.TRYWAIT P0, [R0+URZ], R3 ;  /* 0x00000003000075a7 */ /* 0x0022a400080011ff */
[----:B--2---:R-:W-:Y:S05]  /*75d0*/  @!P0 NANOSLEEP.SYNCS 0x989680 ;  /* 0x009896800000895d */ /* 0x004fea0003900000 */
[----:B------:R-:W2:Y:S02]  /*75e0*/  @!P0 SYNCS.PHASECHK.TRANS64 P0, [R0+URZ], R3 ;  /* 0x00000003000085a7 */ /* 0x000ea400080010ff */
[----:B--2---:R-:W-:Y:S05]  /*75f0*/  @!P0 BRA `(.L_x_113) ;  /* 0xfffffffc00f08947 */ /* 0x004fea000383ffff */
[----:B------:R-:W-:Y:S05]  /*7600*/  BRA `(.L_x_114) ;  /* 0xffffffac005c7947 */ /* 0x000fea000383ffff */
.L_x_37:
[----:B----4-:R-:W-:-:S07]  /*7610*/  MOV R0, UR5 ;  /* 0x0000000500007c02 */ /* 0x010fce0008000f00 */
.L_x_115:
[----:B-1----:R1:W2:Y:S02]  /*7620*/  SYNCS.PHASECHK.TRANS64.TRYWAIT P0, [R0+URZ], R3 ;  /* 0x00000003000075a7 */ /* 0x0022a400080011ff */
[----:B--2---:R-:W-:Y:S05]  /*7630*/  @!P0 NANOSLEEP.SYNCS 0x989680 ;  /* 0x009896800000895d */ /* 0x004fea0003900000 */
[----:B------:R-:W2:Y:S02]  /*7640*/  @!P0 SYNCS.PHASECHK.TRANS64 P0, [R0+URZ], R3 ;  /* 0x00000003000085a7 */ /* 0x000ea400080010ff */
[----:B--2---:R-:W-:Y:S05]  /*7650*/  @!P0 BRA `(.L_x_115) ;  /* 0xfffffffc00f08947 */ /* 0x004fea000383ffff */
[----:B------:R-:W-:Y:S05]  /*7660*/  BRA `(.L_x_116) ;  /* 0xffffffac00687947 */ /* 0x000fea000383ffff */
.L_x_38:
[----:B----4-:R-:W-:-:S07]  /*7670*/  MOV R0, UR5 ;  /* 0x0000000500007c02 */ /* 0x010fce0008000f00 */
.L_x_117:
[----:B-1----:R1:W2:Y:S02]  /*7680*/  SYNCS.PHASECHK.TRANS64.TRYWAIT P0, [R0+URZ], R3 ;  /* 0x00000003000075a7 */ /* 0x0022a400080011ff */
[----:B--2---:R-:W-:Y:S05]  /*7690*/  @!P0 NANOSLEEP.SYNCS 0x989680 ;  /* 0x009896800000895d */ /* 0x004fea0003900000 */
[----:B------:R-:W2:Y:S02]  /*76a0*/  @!P0 SYNCS.PHASECHK.TRANS64 P0, [R0+URZ], R3 ;  /* 0x00000003000085a7 */ /* 0x000ea400080010ff */
[----:B--2---:R-:W-:Y:S05]  /*76b0*/  @!P0 BRA `(.L_x_117) ;  /* 0xfffffffc00f08947 */ /* 0x004fea000383ffff */
[----:B------:R-:W-:Y:S05]  /*76c0*/  BRA `(.L_x_118) ;  /* 0xffffffac00747947 */ /* 0x000fea000383ffff */
.L_x_39:
[----:B----4-:R-:W-:-:S07]  /*76d0*/  MOV R0, UR5 ;  /* 0x0000000500007c02 */ /* 0x010fce0008000f00 */
.L_x_119:
[----:B-1----:R1:W2:Y:S02]  /*76e0*/  SYNCS.PHASECHK.TRANS64.TRYWAIT P0, [R0+URZ], R3 ;  /* 0x00000003000075a7 */ /* 0x0022a400080011ff */
[----:B--2---:R-:W-:Y:S05]  /*76f0*/  @!P0 NANOSLEEP.SYNCS 0x989680 ;  /* 0x009896800000895d */ /* 0x004fea0003900000 */
[----:B------:R-:W2:Y:S02]  /*7700*/  @!P0 SYNCS.PHASECHK.TRANS64 P0, [R0+URZ], R3 ;  /* 0x00000003000085a7 */ /* 0x000ea400080010ff */
[----:B--2---:R-:W-:Y:S05]  /*7710*/  @!P0 BRA `(.L_x_119) ;  /* 0xfffffffc00f08947 */ /* 0x004fea000383ffff */
[----:B------:R-:W-:Y:S05]  /*7720*/  BRA `(.L_x_120) ;  /* 0xffffffac00807947 */ /* 0x000fea000383ffff */
.L_x_40:
[----:B----4-:R-:W-:-:S07]  /*7730*/  MOV R0, UR5 ;  /* 0x0000000500007c02 */ /* 0x010fce0008000f00 */
.L_x_121:
[----:B-1----:R1:W2:Y:S02]  /*7740*/  SYNCS.PHASECHK.TRANS64.TRYWAIT P0, [R0+URZ], R3 ;  /* 0x00000003000075a7 */ /* 0x0022a400080011ff */
[----:B--2---:R-:W-:Y:S05]  /*7750*/  @!P0 NANOSLEEP.SYNCS 0x989680 ;  /* 0x009896800000895d */ /* 0x004fea0003900000 */
[----:B------:R-:W2:Y:S02]  /*7760*/  @!P0 SYNCS.PHASECHK.TRANS64 P0, [R0+URZ], R3 ;  /* 0x00000003000085a7 */ /* 0x000ea400080010ff */
[----:B--2---:R-:W-:Y:S05]  /*7770*/  @!P0 BRA `(.L_x_121) ;  /* 0xfffffffc00f08947 */ /* 0x004fea000383ffff */
[----:B------:R-:W-:Y:S05]  /*7780*/  BRA `(.L_x_122) ;  /* 0xffffffac008c7947 */ /* 0x000fea000383ffff */
.L_x_41:
[----:B----4-:R-:W-:-:S07]  /*7790*/  MOV R0, UR5 ;  /* 0x0000000500007c02 */ /* 0x010fce0008000f00 */
.L_x_123:
[----:B-1----:R1:W2:Y:S02]  /*77a0*/  SYNCS.PHASECHK.TRANS64.TRYWAIT P0, [R0+URZ], R3 ;  /* 0x00000003000075a7 */ /* 0x0022a400080011ff */
[----:B--2---:R-:W-:Y:S05]  /*77b0*/  @!P0 NANOSLEEP.SYNCS 0x989680 ;  /* 0x009896800000895d */ /* 0x004fea0003900000 */
[----:B------:R-:W2:Y:S02]  /*77c0*/  @!P0 SYNCS.PHASECHK.TRANS64 P0, [R0+URZ], R3 ;  /* 0x00000003000085a7 */ /* 0x000ea400080010ff */
[----:B--2---:R-:W-:Y:S05]  /*77d0*/  @!P0 BRA `(.L_x_123) ;  /* 0xfffffffc00f08947 */ /* 0x004fea000383ffff */
[----:B------:R-:W-:Y:S05]  /*77e0*/  BRA `(.L_x_124) ;  /* 0xffffffac00987947 */ /* 0x000fea000383ffff */
.L_x_42:
[----:B----4-:R-:W-:-:S07]  /*77f0*/  MOV R0, UR5 ;  /* 0x0000000500007c02 */ /* 0x010fce0008000f00 */
.L_x_125:
[----:B-1----:R1:W2:Y:S02]  /*7800*/  SYNCS.PHASECHK.TRANS64.TRYWAIT P0, [R0+URZ], R3 ;  /* 0x00000003000075a7 */ /* 0x0022a400080011ff */
[----:B--2---:R-:W-:Y:S05]  /*7810*/  @!P0 NANOSLEEP.SYNCS 0x989680 ;  /* 0x009896800000895d */ /* 0x004fea0003900000 */
[----:B------:R-:W2:Y:S02]  /*7820*/  @!P0 SYNCS.PHASECHK.TRANS64 P0, [R0+URZ], R3 ;  /* 0x00000003000085a7 */ /* 0x000ea400080010ff */
[----:B--2---:R-:W-:Y:S05]  /*7830*/  @!P0 BRA `(.L_x_125) ;  /* 0xfffffffc00f08947 */ /* 0x004fea000383ffff */
[----:B------:R-:W-:Y:S05]  /*7840*/  BRA `(.L_x_126) ;  /* 0xffffffac00a47947 */ /* 0x000fea000383ffff */
.L_x_45:
[----:B-1----:R1:W2:Y:S02]  /*7850*/  SYNCS.PHASECHK.TRANS64.TRYWAIT P0, [R0+URZ+0x110], R5 ;  /* 0x00011005000075a7 */ /* 0x0022a400080011ff */
[----:B--2---:R-:W-:Y:S05]  /*7860*/  @!P0 NANOSLEEP.SYNCS 0x989680 ;  /* 0x009896800000895d */ /* 0x004fea0003900000 */
[----:B------:R-:W2:Y:S02]  /*7870*/  @!P0 SYNCS.PHASECHK.TRANS64 P0, [R0+URZ+0x110], R5 ;  /* 0x00011005000085a7 */ /* 0x000ea400080010ff */
[----:B--2---:R-:W-:Y:S05]  /*7880*/  @!P0 BRA `(.L_x_45) ;  /* 0xfffffffc00f08947 */ /* 0x004fea000383ffff */
[----:B------:R-:W-:Y:S05]  /*7890*/  BRA `(.L_x_127) ;  /* 0xffffffb000007947 */ /* 0x000fea000383ffff */
.L_x_46:
[----:B------:R-:W-:-:S07]  /*78a0*/  MOV R0, UR5 ;  /* 0x0000000500007c02 */ /* 0x000fce0008000f00 */
.L_x_128:
[----:B-1----:R1:W2:Y:S02]  /*78b0*/  SYNCS.PHASECHK.TRANS64.TRYWAIT P0, [R0+URZ+0xc0], R5 ;  /* 0x0000c005000075a7 */ /* 0x0022a400080011ff */
[----:B--2---:R-:W-:Y:S05]  /*78c0*/  @!P0 NANOSLEEP.SYNCS 0x989680 ;  /* 0x009896800000895d */ /* 0x004fea0003900000 */
[----:B------:R-:W2:Y:S02]  /*78d0*/  @!P0 SYNCS.PHASECHK.TRANS64 P0, [R0+URZ+0xc0], R5 ;  /* 0x0000c005000085a7 */ /* 0x000ea400080010ff */
[----:B--2---:R-:W-:Y:S05]  /*78e0*/  @!P0 BRA `(.L_x_128) ;  /* 0xfffffffc00f08947 */ /* 0x004fea000383ffff */
[----:B------:R-:W-:Y:S05]  /*78f0*/  BRA `(.L_x_129) ;  /* 0xffffffb000107947 */ /* 0x000fea000383ffff */
.L_x_47:
[----:B-1----:R1:W2:Y:S02]  /*7900*/  SYNCS.PHASECHK.TRANS64.TRYWAIT P1, [R0+URZ+0xb0], R5 ;  /* 0x0000b005000075a7 */ /* 0x0022a400080211ff */
[----:B--2---:R-:W-:Y:S05]  /*7910*/  @!P1 NANOSLEEP.SYNCS 0x989680 ;  /* 0x009896800000995d */ /* 0x004fea0003900000 */
[----:B------:R-:W2:Y:S02]  /*7920*/  @!P1 SYNCS.PHASECHK.TRANS64 P1, [R0+URZ+0xb0], R5 ;  /* 0x0000b005000095a7 */ /* 0x000ea400080210ff */
[----:B--2---:R-:W-:Y:S05]  /*7930*/  @!P1 BRA `(.L_x_47) ;  /* 0xfffffffc00f09947 */ /* 0x004fea000383ffff */
[----:B------:R-:W-:Y:S05]  /*7940*/  BRA `(.L_x_130) ;  /* 0xffffffb000407947 */ /* 0x000fea000383ffff */
.L_x_50:
[----:B------:R-:W-:-:S07]  /*7950*/  MOV R0, UR5 ;  /* 0x0000000500007c02 */ /* 0x000fce0008000f00 */
.L_x_131:
[----:B-1----:R1:W2:Y:S02]  /*7960*/  SYNCS.PHASECHK.TRANS64.TRYWAIT P0, [R0+URZ+0xc0], R3 ;  /* 0x0000c003000075a7 */ /* 0x0022a400080011ff */
[----:B--2---:R-:W-:Y:S05]  /*7970*/  @!P0 NANOSLEEP.SYNCS 0x989680 ;  /* 0x009896800000895d */ /* 0x004fea0003900000 */
[----:B------:R-:W2:Y:S02]  /*7980*/  @!P0 SYNCS.PHASECHK.TRANS64 P0, [R0+URZ+0xc0], R3 ;  /* 0x0000c003000085a7 */ /* 0x000ea400080010ff */
[----:B--2---:R-:W-:Y:S05]  /*7990*/  @!P0 BRA `(.L_x_131) ;  /* 0xfffffffc00f08947 */ /* 0x004fea000383ffff */
[----:B------:R-:W-:Y:S05]  /*79a0*/  BRA `(.L_x_49) ;  /* 0xffffffb000947947 */ /* 0x000fea000383ffff */
.L_x_57:
[----:B-1----:R1:W2:Y:S02]  /*79b0*/  SYNCS.PHASECHK.TRANS64.TRYWAIT P1, [R0+URZ+0xb0], R5 ;  /* 0x0000b005000075a7 */ /* 0x0022a400080211ff */
[----:B--2---:R-:W-:Y:S05]  /*79c0*/  @!P1 NANOSLEEP.SYNCS 0x989680 ;  /* 0x009896800000995d */ /* 0x004fea0003900000 */
[----:B------:R-:W2:Y:S02]  /*79d0*/  @!P1 SYNCS.PHASECHK.TRANS64 P1, [R0+URZ+0xb0], R5 ;  /* 0x0000b005000095a7 */ /* 0x000ea400080210ff */
[----:B--2---:R-:W-:Y:S05]  /*79e0*/  @!P1 BRA `(.L_x_57) ;  /* 0xfffffffc00f09947 */ /* 0x004fea000383ffff */
[----:B------:R-:W-:Y:S05]  /*79f0*/  BRA `(.L_x_132) ;  /* 0xffffffb800007947 */ /* 0x000fea000383ffff */
.L_x_58:
[----:B------:R-:W-:-:S07]  /*7a00*/  MOV R3, UR7 ;  /* 0x0000000700037c02 */ /* 0x000fce0008000f00 */
.L_x_133:
[----:B-1----:R1:W2:Y:S02]  /*7a10*/  SYNCS.PHASECHK.TRANS64.TRYWAIT P0, [R3+URZ+0xf0], R0 ;  /* 0x0000f000030075a7 */ /* 0x0022a400080011ff */
[----:B--2---:R-:W-:Y:S05]  /*7a20*/  @!P0 NANOSLEEP.SYNCS 0x989680 ;  /* 0x009896800000895d */ /* 0x004fea0003900000 */
[----:B------:R-:W2:Y:S02]  /*7a30*/  @!P0 SYNCS.PHASECHK.TRANS64 P0, [R3+URZ+0xf0], R0 ;  /* 0x0000f000030085a7 */ /* 0x000ea400080010ff */
[----:B--2---:R-:W-:Y:S05]  /*7a40*/  @!P0 BRA `(.L_x_133) ;  /* 0xfffffffc00f08947 */ /* 0x004fea000383ffff */
[----:B------:R-:W-:Y:S05]  /*7a50*/  BRA `(.L_x_134) ;  /* 0xffffffb800507947 */ /* 0x000fea000383ffff */
.L_x_61:
[----:B------:R-:W-:Y:S07]  /*7a60*/  MOV R0, UR6 ;  /* 0x0000000600007c02 */ /* 0x000fee0008000f00 */
.L_x_135:
[----:B-1----:R1:W2:Y:S02]  /*7a70*/  SYNCS.PHASECHK.TRANS64.TRYWAIT P0, [R0+URZ], R3 ;  /* 0x00000003000075a7 */ /* 0x0022a400080011ff */
[----:B--2---:R-:W-:Y:S05]  /*7a80*/  @!P0 NANOSLEEP.SYNCS 0x989680 ;  /* 0x009896800000895d */ /* 0x004fea0003900000 */
[----:B------:R-:W2:Y:S02]  /*7a90*/  @!P0 SYNCS.PHASECHK.TRANS64 P0, [R0+URZ], R3 ;  /* 0x00000003000085a7 */ /* 0x000ea400080010ff */
[----:B--2---:R-:W-:Y:S05]  /*7aa0*/  @!P0 BRA `(.L_x_135) ;  /* 0xfffffffc00f08947 */ /* 0x004fea000383ffff */
[----:B------:R-:W-:Y:S05]  /*7ab0*/  BRA `(.L_x_60) ;  /* 0xffffffb8006c7947 */ /* 0x000fea000383ffff */
.L_x_64:
[----:B------:R-:W-:-:S07]  /*7ac0*/  MOV R0, UR6 ;  /* 0x0000000600007c02 */ /* 0x000fce0008000f00 */
.L_x_136:
[----:B--2---:R2:W4:Y:S02]  /*7ad0*/  SYNCS.PHASECHK.TRANS64.TRYWAIT P0, [R0+URZ], R3 ;  /* 0x00000003000075a7 */ /* 0x00452400080011ff */
[----:B----4-:R-:W-:Y:S05]  /*7ae0*/  @!P0 NANOSLEEP.SYNCS 0x989680 ;  /* 0x009896800000895d */ /* 0x010fea0003900000 */
[----:B------:R-:W4:Y:S02]  /*7af0*/  @!P0 SYNCS.PHASECHK.TRANS64 P0, [R0+URZ], R3 ;  /* 0x00000003000085a7 */ /* 0x000f2400080010ff */
[----:B----4-:R-:W-:Y:S05]  /*7b00*/  @!P0 BRA `(.L_x_136) ;  /* 0xfffffffc00f08947 */ /* 0x010fea000383ffff */
[----:B------:R-:W-:Y:S05]  /*7b10*/  BRA `(.L_x_137) ;  /* 0xffffffbc00487947 */ /* 0x000fea000383ffff */
.L_x_65:
[----:B------:R-:W-:-:S07]  /*7b20*/  MOV R0, UR6 ;  /* 0x0000000600007c02 */ /* 0x000fce0008000f00 */
.L_x_138:
[----:B-1----:R1:W2:Y:S02]  /*7b30*/  SYNCS.PHASECHK.TRANS64.TRYWAIT P0, [R0+URZ], R3 ;  /* 0x00000003000075a7 */ /* 0x0022a400080011ff */
[----:B--2---:R-:W-:Y:S05]  /*7b40*/  @!P0 NANOSLEEP.SYNCS 0x989680 ;  /* 0x009896800000895d */ /* 0x004fea0003900000 */
[----:B------:R-:W2:Y:S02]  /*7b50*/  @!P0 SYNCS.PHASECHK.TRANS64 P0, [R0+URZ], R3 ;  /* 0x00000003000085a7 */ /* 0x000ea400080010ff */
[----:B--2---:R-:W-:Y:S05]  /*7b60*/  @!P0 BRA `(.L_x_138) ;  /* 0xfffffffc00f08947 */ /* 0x004fea000383ffff */
[----:B------:R-:W-:Y:S05]  /*7b70*/  BRA `(.L_x_139) ;  /* 0xffffffbc00547947 */ /* 0x000fea000383ffff */
.L_x_66:
[----:B------:R-:W-:-:S07]  /*7b80*/  MOV R0, UR6 ;  /* 0x0000000600007c02 */ /* 0x000fce0008000f00 */
.L_x_140:
[----:B-1----:R1:W2:Y:S02]  /*7b90*/  SYNCS.PHASECHK.TRANS64.TRYWAIT P0, [R0+URZ], R3 ;  /* 0x00000003000075a7 */ /* 0x0022a400080011ff */
[----:B--2---:R-:W-:Y:S05]  /*7ba0*/  @!P0 NANOSLEEP.SYNCS 0x989680 ;  /* 0x009896800000895d */ /* 0x004fea0003900000 */
[----:B------:R-:W2:Y:S02]  /*7bb0*/  @!P0 SYNCS.PHASECHK.TRANS64 P0, [R0+URZ], R3 ;  /* 0x00000003000085a7 */ /* 0x000ea400080010ff */
[----:B--2---:R-:W-:Y:S05]  /*7bc0*/  @!P0 BRA `(.L_x_140) ;  /* 0xfffffffc00f08947 */ /* 0x004fea000383ffff */
[----:B------:R-:W-:Y:S05]  /*7bd0*/  BRA `(.L_x_141) ;  /* 0xffffffbc00607947 */ /* 0x000fea000383ffff */
.L_x_67:
[----:B------:R-:W-:-:S07]  /*7be0*/  MOV R0, UR7 ;  /* 0x0000000700007c02 */ /* 0x000fce0008000f00 */
.L_x_142:
[----:B-1----:R1:W2:Y:S02]  /*7bf0*/  SYNCS.PHASECHK.TRANS64.TRYWAIT P0, [R0+URZ], R3 ;  /* 0x00000003000075a7 */ /* 0x0022a400080011ff */
[----:B--2---:R-:W-:Y:S05]  /*7c00*/  @!P0 NANOSLEEP.SYNCS 0x989680 ;  /* 0x009896800000895d */ /* 0x004fea0003900000 */
[----:B------:R-:W2:Y:S02]  /*7c10*/  @!P0 SYNCS.PHASECHK.TRANS64 P0, [R0+URZ], R3 ;  /* 0x00000003000085a7 */ /* 0x000ea400080010ff */
[----:B--2---:R-:W-:Y:S05]  /*7c20*/  @!P0 BRA `(.L_x_142) ;  /* 0xfffffffc00f08947 */ /* 0x004fea000383ffff */
[----:B------:R-:W-:Y:S05]  /*7c30*/  BRA `(.L_x_143) ;  /* 0xffffffbc006c7947 */ /* 0x000fea000383ffff */
.L_x_72:
[----:B--2---:R2:W3:Y:S02]  /*7c40*/  SYNCS.PHASECHK.TRANS64.TRYWAIT P0, [R0+URZ+0xb0], R3 ;  /* 0x0000b003000075a7 */ /* 0x0044e400080011ff */
[----:B---3--:R-:W-:Y:S05]  /*7c50*/  @!P0 NANOSLEEP.SYNCS 0x989680 ;  /* 0x009896800000895d */ /* 0x008fea0003900000 */
[----:B------:R-:W3:Y:S02]  /*7c60*/  @!P0 SYNCS.PHASECHK.TRANS64 P0, [R0+URZ+0xb0], R3 ;  /* 0x0000b003000085a7 */ /* 0x000ee400080010ff */
[----:B---3--:R-:W-:Y:S05]  /*7c70*/  @!P0 BRA `(.L_x_72) ;  /* 0xfffffffc00f08947 */ /* 0x008fea000383ffff */
[----:B------:R-:W-:Y:S05]  /*7c80*/  BRA `(.L_x_144) ;  /* 0xffffffc000707947 */ /* 0x000fea000383ffff */
.L_x_75:
[----:B------:R-:W-:Y:S07]  /*7c90*/  MOV R0, UR7 ;  /* 0x0000000700007c02 */ /* 0x000fee0008000f00 */
.L_x_145:
[----:B--2---:R2:W3:Y:S02]  /*7ca0*/  SYNCS.PHASECHK.TRANS64.TRYWAIT P0, [R0+URZ+0xa8], R3 ;  /* 0x0000a803000075a7 */ /* 0x0044e400080011ff */
[----:B---3--:R-:W-:Y:S05]  /*7cb0*/  @!P0 NANOSLEEP.SYNCS 0x989680 ;  /* 0x009896800000895d */ /* 0x008fea0003900000 */
[----:B------:R-:W3:Y:S02]  /*7cc0*/  @!P0 SYNCS.PHASECHK.TRANS64 P0, [R0+URZ+0xa8], R3 ;  /* 0x0000a803000085a7 */ /* 0x000ee400080010ff */
[----:B---3--:R-:W-:Y:S05]  /*7cd0*/  @!P0 BRA `(.L_x_145) ;  /* 0xfffffffc00f08947 */ /* 0x008fea000383ffff */
[----:B------:R-:W-:Y:S05]  /*7ce0*/  BRA `(.L_x_74) ;  /* 0xffffffc400507947 */ /* 0x000fea000383ffff */
.L_x_78:
[----:B--2---:R-:W-:Y:S07]  /*7cf0*/  MOV R3, UR7 ;  /* 0x0000000700037c02 */ /* 0x004fee0008000f00 */
.L_x_146:
[----:B-1----:R1:W2:Y:S02]  /*7d00*/  SYNCS.PHASECHK.TRANS64.TRYWAIT P0, [R3+URZ+0x90], R12 ;  /* 0x0000900c030075a7 */ /* 0x0022a400080011ff */
[----:B--2---:R-:W-:Y:S05]  /*7d10*/  @!P0 NANOSLEEP.SYNCS 0x989680 ;  /* 0x009896800000895d */ /* 0x004fea0003900000 */
[----:B------:R-:W2:Y:S02]  /*7d20*/  @!P0 SYNCS.PHASECHK.TRANS64 P0, [R3+URZ+0x90], R12 ;  /* 0x0000900c030085a7 */ /* 0x000ea400080010ff */
[----:B--2---:R-:W-:Y:S05]  /*7d30*/  @!P0 BRA `(.L_x_146) ;  /* 0xfffffffc00f08947 */ /* 0x004fea000383ffff */
[----:B------:R-:W-:Y:S05]  /*7d40*/  BRA `(.L_x_147) ;  /* 0xffffffc400c87947 */ /* 0x000fea000383ffff */
.L_x_79:
[----:B------:R-:W-:Y:S07]  /*7d50*/  MOV R3, UR7 ;  /* 0x0000000700037c02 */ /* 0x000fee0008000f00 */
.L_x_148:
[----:B-1----:R1:W2:Y:S02]  /*7d60*/  SYNCS.PHASECHK.TRANS64.TRYWAIT P0, [R3+URZ+0x98], R12 ;  /* 0x0000980c030075a7 */ /* 0x0022a400080011ff */
[----:B--2---:R-:W-:Y:S05]  /*7d70*/  @!P0 NANOSLEEP.SYNCS 0x989680 ;  /* 0x009896800000895d */ /* 0x004fea0003900000 */
[----:B------:R-:W2:Y:S02]  /*7d80*/  @!P0 SYNCS.PHASECHK.TRANS64 P0, [R3+URZ+0x98], R12 ;  /* 0x0000980c030085a7 */ /* 0x000ea400080010ff */
[----:B--2---:R-:W-:Y:S05]  /*7d90*/  @!P0 BRA `(.L_x_148) ;  /* 0xfffffffc00f08947 */ /* 0x004fea000383ffff */
[----:B------:R-:W-:Y:S05]  /*7da0*/  BRA `(.L_x_149) ;  /* 0xffffffc800487947 */ /* 0x000fea000383ffff */
.L_x_81:
[----:B------:R-:W-:-:S07]  /*7db0*/  MOV R0, UR7 ;  /* 0x0000000700007c02 */ /* 0x000fce0008000f00 */
.L_x_150:
[----:B-1----:R1:W3:Y:S02]  /*7dc0*/  SYNCS.PHASECHK.TRANS64.TRYWAIT P0, [R0+URZ+0x90], R3 ;  /* 0x00009003000075a7 */ /* 0x0022e400080011ff */
[----:B---3--:R-:W-:Y:S05]  /*7dd0*/  @!P0 NANOSLEEP.SYNCS 0x989680 ;  /* 0x009896800000895d */ /* 0x008fea0003900000 */
[----:B------:R-:W3:Y:S02]  /*7de0*/  @!P0 SYNCS.PHASECHK.TRANS64 P0, [R0+URZ+0x90], R3 ;  /* 0x00009003000085a7 */ /* 0x000ee400080010ff */
[----:B---3--:R-:W-:Y:S05]  /*7df0*/  @!P0 BRA `(.L_x_150) ;  /* 0xfffffffc00f08947 */ /* 0x008fea000383ffff */
[----:B------:R-:W-:Y:S05]  /*7e00*/  BRA `(.L_x_151) ;  /* 0xffffffc800b87947 */ /* 0x000fea000383ffff */
.L_x_83:
[----:B--2---:R2:W4:Y:S02]  /*7e10*/  SYNCS.PHASECHK.TRANS64.TRYWAIT P0, [R0+URZ+0xb0], R3 ;  /* 0x0000b003000075a7 */ /* 0x00452400080011ff */
[----:B----4-:R-:W-:Y:S05]  /*7e20*/  @!P0 NANOSLEEP.SYNCS 0x989680 ;  /* 0x009896800000895d */ /* 0x010fea0003900000 */
[----:B------:R-:W4:Y:S02]  /*7e30*/  @!P0 SYNCS.PHASECHK.TRANS64 P0, [R0+URZ+0xb0], R3 ;  /* 0x0000b003000085a7 */ /* 0x000f2400080010ff */
[----:B----4-:R-:W-:Y:S05]  /*7e40*/  @!P0 BRA `(.L_x_83) ;  /* 0xfffffffc00f08947 */ /* 0x010fea000383ffff */
[----:B------:R-:W-:Y:S05]  /*7e50*/  BRA `(.L_x_152) ;  /* 0xffffffcc00847947 */ /* 0x000fea000383ffff */
.L_x_94:
[----:B-1----:R1:W3:Y:S02]  /*7e60*/  SYNCS.PHASECHK.TRANS64.TRYWAIT P1, [R0+URZ+0x80], R3 ;  /* 0x00008003000075a7 */ /* 0x0022e400080211ff */
[----:B---3--:R-:W-:Y:S05]  /*7e70*/  @!P1 NANOSLEEP.SYNCS 0x989680 ;  /* 0x009896800000995d */ /* 0x008fea0003900000 */
[----:B------:R-:W3:Y:S02]  /*7e80*/  @!P1 SYNCS.PHASECHK.TRANS64 P1, [R0+URZ+0x80], R3 ;  /* 0x00008003000095a7 */ /* 0x000ee400080210ff */
[----:B---3--:R-:W-:Y:S05]  /*7e90*/  @!P1 BRA `(.L_x_94) ;  /* 0xfffffffc00f09947 */ /* 0x008fea000383ffff */
[----:B------:R-:W-:Y:S05]  /*7ea0*/  BRA `(.L_x_93) ;  /* 0xffffffd8009c7947 */ /* 0x000fea000383ffff */
.L_x_96:
[----:B-1----:R1:W4:Y:S02]  /*7eb0*/  SYNCS.PHASECHK.TRANS64.TRYWAIT P0, [R113+URZ+0xd0], R2 ;  /* 0x0000d002710075a7 */ /* 0x00232400080011ff */
[----:B----4-:R-:W-:Y:S05]  /*7ec0*/  @!P0 NANOSLEEP.SYNCS 0x989680 ;  /* 0x009896800000895d */ /* 0x010fea0003900000 */
[----:B------:R-:W4:Y:S02]  /*7ed0*/  @!P0 SYNCS.PHASECHK.TRANS64 P0, [R113+URZ+0xd0], R2 ;  /* 0x0000d002710085a7 */ /* 0x000f2400080010ff */
[----:B----4-:R-:W-:Y:S05]  /*7ee0*/  @!P0 BRA `(.L_x_96) ;  /* 0xfffffffc00f08947 */ /* 0x010fea000383ffff */
[----:B------:R-:W-:Y:S05]  /*7ef0*/  BRA `(.L_x_95) ;  /* 0xffffffd800f07947 */ /* 0x000fea000383ffff */
.L_x_104:
[----:B--2---:R2:W3:Y:S02]  /*7f00*/  SYNCS.PHASECHK.TRANS64.TRYWAIT P0, [R32+URZ+0x80], R3 ;  /* 0x00008003200075a7 */ /* 0x0044e400080011ff */
[----:B---3--:R-:W-:Y:S05]  /*7f10*/  @!P0 NANOSLEEP.SYNCS 0x989680 ;  /* 0x009896800000895d */ /* 0x008fea0003900000 */
[----:B------:R-:W3:Y:S02]  /*7f20*/  @!P0 SYNCS.PHASECHK.TRANS64 P0, [R32+URZ+0x80], R3 ;  /* 0x00008003200085a7 */ /* 0x000ee400080010ff */
[----:B---3--:R-:W-:Y:S05]  /*7f30*/  @!P0 BRA `(.L_x_104) ;  /* 0xfffffffc00f08947 */ /* 0x008fea000383ffff */
[----:B------:R-:W-:Y:S05]  /*7f40*/  BRA `(.L_x_103) ;  /* 0xffffffe400e07947 */ /* 0x000fea000383ffff */
        .weak           $__internal_0_$__cuda_sm10x_tcgen05_guardrail_trap_col_being_dealloced_not_returned_by_alloc
        .type           $__internal_0_$__cuda_sm10x_tcgen05_guardrail_trap_col_being_dealloced_not_returned_by_alloc,@function
        .size           $__internal_0_$__cuda_sm10x_tcgen05_guardrail_trap_col_being_dealloced_not_returned_by_alloc,($__internal_1_$__cuda_sm10x_tcgen05_guardrail_trap_phase_invalid_during_alloc - $__internal_0_$__cuda_sm10x_tcgen05_guardrail_trap_col_being_dealloced_not_returned_by_alloc)
$__internal_0_$__cuda_sm10x_tcgen05_guardrail_trap_col_being_dealloced_not_returned_by_alloc:
[----:B------:R-:W-:Y:S05]  /*7f50*/  BPT.TRAP 0x1 ;  /* 0x000000040000795c */ /* 0x000fea0000300000 */
[----:B------:R-:W-:-:S04]  /*7f60*/  HFMA2 R3, -RZ, RZ, 0, 0 ;  /* 0x00000000ff037431 */ /* 0x000fc800000001ff */
[----:B------:R-:W-:Y:S05]  /*7f70*/  RET.REL.NODEC R2 `(_ZN7cutlass13device_kernelINS_4gemm6kernel13GemmUniversalIN4cute5tupleIJiiiiEEENS1_10collective13CollectiveMmaINS1_35MainloopSm100TmaUmmaWarpSpecializedILi8ELi2ELi4ENS5_IJNS4_1CILi1EEESB_SB_EEEEENS5_IJNSA_ILi64EEENSA_ILi128EEESF_EEENS_12float_e5m2_tENS5_IJSB_llEEENS_12float_e4m3_tENS5_IJlSB_lEEENS4_8TiledMMAINS4_8MMA_AtomIJNS4_10MMA_TraitsINS4_19SM100_MMA_F8F6F4_SSEJSH_SJ_fSE_SF_NS4_17integral_constantINS4_4UMMA5MajorELSR_1EEENSP_ISR_LSR_0EEENSP_INSQ_7ScaleInELSU_0EEESV_EEEEEENS4_6LayoutISC_NS5_IJNSA_ILi0EEESZ_SZ_EEEEENS5_IJNS4_10UnderscoreES12_S12_EEEEENS4_13SM90_TMA_LOADENS4_14ComposedLayoutINS4_7SwizzleILi2ELi4ELi3EEENS4_18smem_ptr_flag_bitsILi8EEENSY_INS5_IJSE_NSA_ILi8EEEEEENS5_IJSB_SE_EEEEEEEvNS4_8identityES15_NS16_INS17_ILi3ELi4ELi3EEES1A_NSY_INS5_IJS1B_SF_EEENS5_IJSF_SB_EEEEEEEvS1G_EENS_8epilogue10collective18CollectiveEpilogueINS1N_23Sm100TmaWarpSpecializedILi2ELi2ELi32ELb0ELb0EEEJSG_NS5_IJNSY_ISE_SB_EES1S_EEESH_SK_SH_SK_NS1N_6fusion15FusionCallbacksIS1R_NS1U_17LinearCombinationISH_fSH_fLNS_15FloatRoundStyleE2EEESG_S1T_JEEENS4_5SM1004TMEM4LOAD26SM100_TMEM_LOAD_16dp32b32xES15_NS16_IS18_S1A_NSY_INS5_IJS1B_SE_EEENS5_IJSE_SB_EEEEEEENS4_39AutoVectorizingCopyWithAssumedAlignmentILi128EEENS4_14SM90_TMA_STOREES27_S29_S29_EEEvvEEEEvNT_6ParamsE) ;  /* 0xffffff8002207950 */ /* 0x000fea0003c3ffff */
        .weak           $__internal_1_$__cuda_sm10x_tcgen05_guardrail_trap_phase_invalid_during_alloc
        .type           $__internal_1_$__cuda_sm10x_tcgen05_guardrail_trap_phase_invalid_during_alloc,@function
        .size           $__internal_1_$__cuda_sm10x_tcgen05_guardrail_trap_phase_invalid_during_alloc,($__internal_2_$__cuda_sm10x_tcgen05_guardrail_trap_unallocated_columns_being_dealloced - $__internal_1_$__cuda_sm10x_tcgen05_guardrail_trap_phase_invalid_during_alloc)
$__internal_1_$__cuda_sm10x_tcgen05_guardrail_trap_phase_invalid_during_alloc:
[----:B------:R-:W-:Y:S05]  /*7f80*/  BPT.TRAP 0x1 ;  /* 0x000000040000795c */ /* 0x000fea0000300000 */
[----:B------:R-:W-:-:S04]  /*7f90*/  MOV R3, 0x0 ;  /* 0x0000000000037802 */ /* 0x000fc80000000f00 */
[----:B------:R-:W-:Y:S05]  /*7fa0*/  RET.REL.NODEC R2 `(_ZN7cutlass13device_kernelINS_4gemm6kernel13GemmUniversalIN4cute5tupleIJiiiiEEENS1_10collective13CollectiveMmaINS1_35MainloopSm100TmaUmmaWarpSpecializedILi8ELi2ELi4ENS5_IJNS4_1CILi1EEESB_SB_EEEEENS5_IJNSA_ILi64EEENSA_ILi128EEESF_EEENS_12float_e5m2_tENS5_IJSB_llEEENS_12float_e4m3_tENS5_IJlSB_lEEENS4_8TiledMMAINS4_8MMA_AtomIJNS4_10MMA_TraitsINS4_19SM100_MMA_F8F6F4_SSEJSH_SJ_fSE_SF_NS4_17integral_constantINS4_4UMMA5MajorELSR_1EEENSP_ISR_LSR_0EEENSP_INSQ_7ScaleInELSU_0EEESV_EEEEEENS4_6LayoutISC_NS5_IJNSA_ILi0EEESZ_SZ_EEEEENS5_IJNS4_10UnderscoreES12_S12_EEEEENS4_13SM90_TMA_LOADENS4_14ComposedLayoutINS4_7SwizzleILi2ELi4ELi3EEENS4_18smem_ptr_flag_bitsILi8EEENSY_INS5_IJSE_NSA_ILi8EEEEEENS5_IJSB_SE_EEEEEEEvNS4_8identityES15_NS16_INS17_ILi3ELi4ELi3EEES1A_NSY_INS5_IJS1B_SF_EEENS5_IJSF_SB_EEEEEEEvS1G_EENS_8epilogue10collective18CollectiveEpilogueINS1N_23Sm100TmaWarpSpecializedILi2ELi2ELi32ELb0ELb0EEEJSG_NS5_IJNSY_ISE_SB_EES1S_EEESH_SK_SH_SK_NS1N_6fusion15FusionCallbacksIS1R_NS1U_17LinearCombinationISH_fSH_fLNS_15FloatRoundStyleE2EEESG_S1T_JEEENS4_5SM1004TMEM4LOAD26SM100_TMEM_LOAD_16dp32b32xES15_NS16_IS18_S1A_NSY_INS5_IJS1B_SE_EEENS5_IJSE_SB_EEEEEEENS4_39AutoVectorizingCopyWithAssumedAlignmentILi128EEENS4_14SM90_TMA_STOREES27_S29_S29_EEEvvEEEEvNT_6ParamsE) ;  /* 0xffffff8002147950 */ /* 0x000fea0003c3ffff */
        .weak           $__internal_2_$__cuda_sm10x_tcgen05_guardrail_trap_unallocated_columns_being_dealloced
        .type           $__internal_2_$__cuda_sm10x_tcgen05_guardrail_trap_unallocated_columns_being_dealloced,@function
        .size           $__internal_2_$__cuda_sm10x_tcgen05_guardrail_trap_unallocated_columns_being_dealloced,(.L_x_154 - $__internal_2_$__cuda_sm10x_tcgen05_guardrail_trap_unallocated_columns_being_dealloced)
$__internal_2_$__cuda_sm10x_tcgen05_guardrail_trap_unallocated_columns_being_dealloced:
[----:B------:R-:W-:Y:S05]  /*7fb0*/  BPT.TRAP 0x1 ;  /* 0x000000040000795c */ /* 0x000fea0000300000 */
[----:B------:R-:W-:-:S04]  /*7fc0*/  HFMA2 R3, -RZ, RZ, 0, 0 ;  /* 0x00000000ff037431 */ /* 0x000fc800000001ff */
[----:B------:R-:W-:Y:S05]  /*7fd0*/  RET.REL.NODEC R2 `(_ZN7cutlass13device_kernelINS_4gemm6kernel13GemmUniversalIN4cute5tupleIJiiiiEEENS1_10collective13CollectiveMmaINS1_35MainloopSm100TmaUmmaWarpSpecializedILi8ELi2ELi4ENS5_IJNS4_1CILi1EEESB_SB_EEEEENS5_IJNSA_ILi64EEENSA_ILi128EEESF_EEENS_12float_e5m2_tENS5_IJSB_llEEENS_12float_e4m3_tENS5_IJlSB_lEEENS4_8TiledMMAINS4_8MMA_AtomIJNS4_10MMA_TraitsINS4_19SM100_MMA_F8F6F4_SSEJSH_SJ_fSE_SF_NS4_17integral_constantINS4_4UMMA5MajorELSR_1EEENSP_ISR_LSR_0EEENSP_INSQ_7ScaleInELSU_0EEESV_EEEEEENS4_6LayoutISC_NS5_IJNSA_ILi0EEESZ_SZ_EEEEENS5_IJNS4_10UnderscoreES12_S12_EEEEENS4_13SM90_TMA_LOADENS4_14ComposedLayoutINS4_7SwizzleILi2ELi4ELi3EEENS4_18smem_ptr_flag_bitsILi8EEENSY_INS5_IJSE_NSA_ILi8EEEEEENS5_IJSB_SE_EEEEEEEvNS4_8identityES15_NS16_INS17_ILi3ELi4ELi3EEES1A_NSY_INS5_IJS1B_SF_EEENS5_IJSF_SB_EEEEEEEvS1G_EENS_8epilogue10collective18CollectiveEpilogueINS1N_23Sm100TmaWarpSpecializedILi2ELi2ELi32ELb0ELb0EEEJSG_NS5_IJNSY_ISE_SB_EES1S_EEESH_SK_SH_SK_NS1N_6fusion15FusionCallbacksIS1R_NS1U_17LinearCombinationISH_fSH_fLNS_15FloatRoundStyleE2EEESG_S1T_JEEENS4_5SM1004TMEM4LOAD26SM100_TMEM_LOAD_16dp32b32xES15_NS16_IS18_S1A_NSY_INS5_IJS1B_SE_EEENS5_IJSE_SB_EEEEEEENS4_39AutoVectorizingCopyWithAssumedAlignmentILi128EEENS4_14SM90_TMA_STOREES27_S29_S29_EEEvvEEEEvNT_6ParamsE) ;  /* 0xffffff8002087950 */ /* 0x000fea0003c3ffff */
.L_x_153:
[----:B------:R-:W-:-:S00]  /*7fe0*/  BRA `(.L_x_153) ;  /* 0xfffffffc00fc7947 */ /* 0x000fc0000383ffff */
[----:B------:R-:W-:-:S00]  /*7ff0*/  NOP ;  /* 0x0000000000007918 */ /* 0x000fc00000000000 */
        /* <DEDUP_REMOVED lines=8> */
.L_x_154:


//--------------------- .nv.global.init           --------------------------
	.section	.nv.global.init,"aw",@progbits
.nv.global.init:
	.type		$str$27,@object
	.size		$str$27,($str$28 - $str$27)
$str$27:
        /*0000*/ 	.byte	0x28, 0x61, 0x64, 0x64, 0x72, 0x65, 0x73, 0x73, 0x20, 0x26, 0x20, 0x6d, 0x61, 0x73, 0x6b, 0x29
        /*0010*/ 	.byte	0x20, 0x3d, 0x3d, 0x20, 0x30, 0x00
	.type		$str$28,@object
	.size		$str$28,($str$26 - $str$28)
$str$28:
        /*0016*/ 	.byte	0x2f, 0x74, 0x6d, 0x70, 0x2f, 0x63, 0x75, 0x74, 0x6c, 0x61, 0x73, 0x73, 0x5f, 0x73, 0x77, 0x65
        /*0026*/ 	.byte	0x65, 0x70, 0x5f, 0x73, 0x72, 0x63, 0x2f, 0x69, 0x6e, 0x63, 0x6c, 0x75, 0x64, 0x65, 0x2f, 0x63
        /*0036*/ 	.byte	0x75, 0x74, 0x65, 0x2f, 0x70, 0x6f, 0x69, 0x6e, 0x74, 0x65, 0x72, 0x5f, 0x66, 0x6c, 0x61, 0x67
        /*0046*/ 	.byte	0x67, 0x65, 0x64, 0x2e, 0x68, 0x70, 0x70, 0x00
	.type		$str$26,@object
	.size		$str$26,($str$25 - $str$26)
$str$26:
        /*004e*/ 	.byte	0x2f, 0x74, 0x6d, 0x70, 0x2f, 0x63, 0x75, 0x74, 0x6c, 0x61, 0x73, 0x73, 0x5f, 0x73, 0x77, 0x65
        /*005e*/ 	.byte	0x65, 0x70, 0x5f, 0x73, 0x72, 0x63, 0x2f, 0x69, 0x6e, 0x63, 0x6c, 0x75, 0x64, 0x65, 0x2f, 0x63
        /*006e*/ 	.byte	0x75, 0x74, 0x65, 0x2f, 0x61, 0x74, 0x6f, 0x6d, 0x2f, 0x63, 0x6f, 0x70, 0x79, 0x5f, 0x74, 0x72
        /*007e*/ 	.byte	0x61, 0x69, 0x74, 0x73, 0x5f, 0x73, 0x6d, 0x31, 0x30, 0x30, 0x2e, 0x68, 0x70, 0x70, 0x00
	.type		$str$25,@object
	.size		$str$25,(__unnamed_1 - $str$25)
$str$25:
        /*008d*/ 	.byte	0x28, 0x28, 0x75, 0x69, 0x6e, 0x74, 0x33, 0x32, 0x5f, 0x74, 0x28, 0x74, 0x68, 0x72, 0x65, 0x61
        /*009d*/ 	.byte	0x64, 0x49, 0x64, 0x78, 0x2e, 0x78, 0x29, 0x20, 0x2f, 0x20, 0x33, 0x32, 0x29, 0x20, 0x25, 0x20
        /*00ad*/ 	.byte	0x34, 0x29, 0x20, 0x3d, 0x3d, 0x20, 0x28, 0x28, 0x28, 0x74, 0x6d, 0x65, 0x6d, 0x5f, 0x61, 0x64
        /*00bd*/ 	.byte	0x64, 0x72, 0x20, 0x3e, 0x3e, 0x20, 0x31, 0x36, 0x29, 0x20, 0x2f, 0x20, 0x33, 0x32, 0x29, 0x20
        /*00cd*/ 	.byte	0x25, 0x20, 0x34, 0x29, 0x00
	.type		__unnamed_1,@object
	.size		__unnamed_1,(__unnamed_2 - __unnamed_1)
__unnamed_1:
        /*00d2*/ 	.byte	0x61, 0x75, 0x74, 0x6f, 0x20, 0x63, 0x75, 0x74, 0x65, 0x3a, 0x3a, 0x61, 0x73, 0x5f, 0x70, 0x6f
        /* <DEDUP_REMOVED lines=24> */
        /*0262*/ 	.byte	0x3c, 0x34, 0x30, 0x39, 0x36, 0x3e, 0x3e, 0x3e, 0x3e, 0x5d, 0x00
	.type		__unnamed_2,@object
	.size		__unnamed_2,(.L_2 - __unnamed_2)
__unnamed_2:
        /* <DEDUP_REMOVED lines=40> */
        /*04ed*/ 	.byte	0x74, 0x65, 0x3a, 0x3a, 0x43, 0x3c, 0x30, 0x3e, 0x3e, 0x3e, 0x3e, 0x5d, 0x00
.L_2:


//--------------------- .nv.shared._ZN7cutlass13device_kernelINS_4gemm6kernel13GemmUniversalIN4cute5tupleIJiiiiEEENS1_10collective13CollectiveMmaINS1_35MainloopSm100TmaUmmaWarpSpecializedILi8ELi2ELi4ENS5_IJNS4_1CILi1EEESB_SB_EEEEENS5_IJNSA_ILi64EEENSA_ILi128EEESF_EEENS_12float_e5m2_tENS5_IJSB_llEEENS_12float_e4m3_tENS5_IJlSB_lEEENS4_8TiledMMAINS4_8MMA_AtomIJNS4_10MMA_TraitsINS4_19SM100_MMA_F8F6F4_SSEJSH_SJ_fSE_SF_NS4_17integral_constantINS4_4UMMA5MajorELSR_1EEENSP_ISR_LSR_0EEENSP_INSQ_7ScaleInELSU_0EEESV_EEEEEENS4_6LayoutISC_NS5_IJNSA_ILi0EEESZ_SZ_EEEEENS5_IJNS4_10UnderscoreES12_S12_EEEEENS4_13SM90_TMA_LOADENS4_14ComposedLayoutINS4_7SwizzleILi2ELi4ELi3EEENS4_18smem_ptr_flag_bitsILi8EEENSY_INS5_IJSE_NSA_ILi8EEEEEENS5_IJSB_SE_EEEEEEEvNS4_8identityES15_NS16_INS17_ILi3ELi4ELi3EEES1A_NSY_INS5_IJS1B_SF_EEENS5_IJSF_SB_EEEEEEEvS1G_EENS_8epilogue10collective18CollectiveEpilogueINS1N_23Sm100TmaWarpSpecializedILi2ELi2ELi32ELb0ELb0EEEJSG_NS5_IJNSY_ISE_SB_EES1S_EEESH_SK_SH_SK_NS1N_6fusion15FusionCallbacksIS1R_NS1U_17LinearCombinationISH_fSH_fLNS_15FloatRoundStyleE2EEESG_S1T_JEEENS4_5SM1004TMEM4LOAD26SM100_TMEM_LOAD_16dp32b32xES15_NS16_IS18_S1A_NSY_INS5_IJS1B_SE_EEENS5_IJSE_SB_EEEEEEENS4_39AutoVectorizingCopyWithAssumedAlignmentILi128EEENS4_14SM90_TMA_STOREES27_S29_S29_EEEvvEEEEvNT_6ParamsE --------------------------
	.section	.nv.shared._ZN7cutlass13device_kernelINS_4gemm6kernel13GemmUniversalIN4cute5tupleIJiiiiEEENS1_10collective13CollectiveMmaINS1_35MainloopSm100TmaUmmaWarpSpecializedILi8ELi2ELi4ENS5_IJNS4_1CILi1EEESB_SB_EEEEENS5_IJNSA_ILi64EEENSA_ILi128EEESF_EEENS_12float_e5m2_tENS5_IJSB_llEEENS_12float_e4m3_tENS5_IJlSB_lEEENS4_8TiledMMAINS4_8MMA_AtomIJNS4_10MMA_TraitsINS4_19SM100_MMA_F8F6F4_SSEJSH_SJ_fSE_SF_NS4_17integral_constantINS4_4UMMA5MajorELSR_1EEENSP_ISR_LSR_0EEENSP_INSQ_7ScaleInELSU_0EEESV_EEEEEENS4_6LayoutISC_NS5_IJNSA_ILi0EEESZ_SZ_EEEEENS5_IJNS4_10UnderscoreES12_S12_EEEEENS4_13SM90_TMA_LOADENS4_14ComposedLayoutINS4_7SwizzleILi2ELi4ELi3EEENS4_18smem_ptr_flag_bitsILi8EEENSY_INS5_IJSE_NSA_ILi8EEEEEENS5_IJSB_SE_EEEEEEEvNS4_8identityES15_NS16_INS17_ILi3ELi4ELi3EEES1A_NSY_INS5_IJS1B_SF_EEENS5_IJSF_SB_EEEEEEEvS1G_EENS_8epilogue10collective18CollectiveEpilogueINS1N_23Sm100TmaWarpSpecializedILi2ELi2ELi32ELb0ELb0EEEJSG_NS5_IJNSY_ISE_SB_EES1S_EEESH_SK_SH_SK_NS1N_6fusion15FusionCallbacksIS1R_NS1U_17LinearCombinationISH_fSH_fLNS_15FloatRoundStyleE2EEESG_S1T_JEEENS4_5SM1004TMEM4LOAD26SM100_TMEM_LOAD_16dp32b32xES15_NS16_IS18_S1A_NSY_INS5_IJS1B_SE_EEENS5_IJSE_SB_EEEEEEENS4_39AutoVectorizingCopyWithAssumedAlignmentILi128EEENS4_14SM90_TMA_STOREES27_S29_S29_EEEvvEEEEvNT_6ParamsE,"aw",@nobits
	.sectionflags	@""
	.align	16
	.zero		1024


//--------------------- .nv.shared.reserved.0     --------------------------
	.section	.nv.shared.reserved.0,"aw",@nobits
	.weak		__nv_reservedSMEM_offset_0_alias
	.size		__nv_reservedSMEM_offset_0_alias, 0, 64
	.other		__nv_reservedSMEM_offset_0_alias,@"STO_CUDA_RESERVED_SHARED STV_DEFAULT"
__nv_reservedSMEM_offset_0_alias:
	.zero		0
.nv.shared.reserved.0:
	.zero		64
	.weak		__nv_reservedSMEM_tcgen05_partition
	.type		__nv_reservedSMEM_tcgen05_partition,@object
	.size		__nv_reservedSMEM_tcgen05_partition,(.L_0 - __nv_reservedSMEM_tcgen05_partition)
__nv_reservedSMEM_tcgen05_partition:
	.zero		32
.L_0:


//--------------------- .nv.global                --------------------------
	.section	.nv.global,"aw",@nobits
.nv.global:
	.type		_ZN40_INTERNAL_600dab41_4_k_cu_ea286064_275234cute1_E,@object
	.size		_ZN40_INTERNAL_600dab41_4_k_cu_ea286064_275234cute1_E,(_ZN40_INTERNAL_600dab41_4_k_cu_ea286064_275234cuda3std3__45__cpo6cbeginE - _ZN40_INTERNAL_600dab41_4_k_cu_ea286064_275234cute1_E)
_ZN40_INTERNAL_600dab41_4_k_cu_ea286064_275234cute1_E:
	.zero		1
	.type		_ZN40_INTERNAL_600dab41_4_k_cu_ea286064_275234cuda3std3__45__cpo6cbeginE,@object
	.size		_ZN40_INTERNAL_600dab41_4_k_cu_ea286064_275234cuda3std3__45__cpo6cbeginE,(_ZN40_INTERNAL_600dab41_4_k_cu_ea286064_275234cuda3std3__48in_placeE - _ZN40_INTERNAL_600dab41_4_k_cu_ea286064_275234cuda3std3__45__cpo6cbeginE)
_ZN40_INTERNAL_600dab41_4_k_cu_ea286064_275234cuda3std3__45__cpo6cbeginE:
	.zero		1
	.type		_ZN40_INTERNAL_600dab41_4_k_cu_ea286064_275234cuda3std3__48in_placeE,@object
	.size		_ZN40_INTERNAL_600dab41_4_k_cu_ea286064_275234cuda3std3__48in_placeE,(_ZN40_INTERNAL_600dab41_4_k_cu_ea286064_275234cuda3std6ranges3__45__cpo9iter_moveE - _ZN40_INTERNAL_600dab41_4_k_cu_ea286064_275234cuda3std3__48in_placeE)
_ZN40_INTERNAL_600dab41_4_k_cu_ea286064_275234cuda3std3__48in_placeE:
	.zero		1
	.type		_ZN40_INTERNAL_600dab41_4_k_cu_ea286064_275234cuda3std6ranges3__45__cpo9iter_moveE,@object
	.size		_ZN40_INTERNAL_600dab41_4_k_cu_ea286064_275234cuda3std6ranges3__45__cpo9iter_moveE,(_ZN40_INTERNAL_600dab41_4_k_cu_ea286064_275234cuda3std3__45__cpo5beginE - _ZN40_INTERNAL_600dab41_4_k_cu_ea286064_275234cuda3std6ranges3__45__cpo9iter_moveE)
_ZN40_INTERNAL_600dab41_4_k_cu_ea286064_275234cuda3std6ranges3__45__cpo9iter_moveE:
	.zero		1
	.type		_ZN40_INTERNAL_600dab41_4_k_cu_ea286064_275234cuda3std3__45__cpo5beginE,@object
	.size		_ZN40_INTERNAL_600dab41_4_k_cu_ea286064_275234cuda3std3__45__cpo5beginE,(_ZN40_INTERNAL_600dab41_4_k_cu_ea286064_275234cuda3std3__442_GLOBAL__N__600dab41_4_k_cu_ea286064_275236ignoreE - _ZN40_INTERNAL_600dab41_4_k_cu_ea286064_275234cuda3std3__45__cpo5beginE)
_ZN40_INTERNAL_600dab41_4_k_cu_ea286064_275234cuda3std3__45__cpo5beginE:
	.zero		1
	.type		_ZN40_INTERNAL_600dab41_4_k_cu_ea286064_275234cuda3std3__442_GLOBAL__N__600dab41_4_k_cu_ea286064_275236ignoreE,@object
	.size		_ZN40_INTERNAL_600dab41_4_k_cu_ea286064_275234cuda3std3__442_GLOBAL__N__600dab41_4_k_cu_ea286064_275236ignoreE,(_ZN40_INTERNAL_600dab41_4_k_cu_ea286064_275234cute7productE - _ZN40_INTERNAL_600dab41_4_k_cu_ea286064_275234cuda3std3__442_GLOBAL__N__600dab41_4_k_cu_ea286064_275236ignoreE)
_ZN40_INTERNAL_600dab41_4_k_cu_ea286064_275234cuda3std3__442_GLOBAL__N__600dab41_4_k_cu_ea286064_275236ignoreE:
	.zero		1
	.type		_ZN40_INTERNAL_600dab41_4_k_cu_ea286064_275234cute7productE,@object
	.size		_ZN40_INTERNAL_600dab41_4_k_cu_ea286064_275234cute7productE,(_ZN40_INTERNAL_600dab41_4_k_cu_ea286064_275234cuda3std3__45__cpo3endE - _ZN40_INTERNAL_600dab41_4_k_cu_ea286064_275234cute7productE)
_ZN40_INTERNAL_600dab41_4_k_cu_ea286064_275234cute7productE:
	.zero		1
	.type		_ZN40_INTERNAL_600dab41_4_k_cu_ea286064_275234cuda3std3__45__cpo3endE,@object
	.size		_ZN40_INTERNAL_600dab41_4_k_cu_ea286064_275234cuda3std3__45__cpo3endE,(_ZN40_INTERNAL_600dab41_4_k_cu_ea286064_275234cuda3std3__419piecewise_constructE - _ZN40_INTERNAL_600dab41_4_k_cu_ea286064_275234cuda3std3__45__cpo3endE)
_ZN40_INTERNAL_600dab41_4_k_cu_ea286064_275234cuda3std3__45__cpo3endE:
	.zero		1
	.type		_ZN40_INTERNAL_600dab41_4_k_cu_ea286064_275234cuda3std3__419piecewise_constructE,@object
	.size		_ZN40_INTERNAL_600dab41_4_k_cu_ea286064_275234cuda3std3__419piecewise_constructE,(_ZN40_INTERNAL_600dab41_4_k_cu_ea286064_275234cuda3std3__45__cpo4cendE - _ZN40_INTERNAL_600dab41_4_k_cu_ea286064_275234cuda3std3__419piecewise_constructE)
_ZN40_INTERNAL_600dab41_4_k_cu_ea286064_275234cuda3std3__419piecewise_constructE:
	.zero		1
	.type		_ZN40_INTERNAL_600dab41_4_k_cu_ea286064_275234cuda3std3__45__cpo4cendE,@object
	.size		_ZN40_INTERNAL_600dab41_4_k_cu_ea286064_275234cuda3std3__45__cpo4cendE,(_ZN40_INTERNAL_600dab41_4_k_cu_ea286064_275234cuda3std6ranges3__45__cpo4swapE - _ZN40_INTERNAL_600dab41_4_k_cu_ea286064_275234cuda3std3__45__cpo4cendE)
_ZN40_INTERNAL_600dab41_4_k_cu_ea286064_275234cuda3std3__45__cpo4cendE:
	.zero		1
	.type		_ZN40_INTERNAL_600dab41_4_k_cu_ea286064_275234cuda3std6ranges3__45__cpo4swapE,@object
	.size		_ZN40_INTERNAL_600dab41_4_k_cu_ea286064_275234cuda3std6ranges3__45__cpo4swapE,(.L_10 - _ZN40_INTERNAL_600dab41_4_k_cu_ea286064_275234cuda3std6ranges3__45__cpo4swapE)
_ZN40_INTERNAL_600dab41_4_k_cu_ea286064_275234cuda3std6ranges3__45__cpo4swapE:
	.zero		1
.L_10:


//--------------------- .nv.constant0._ZN7cutlass13device_kernelINS_4gemm6kernel13GemmUniversalIN4cute5tupleIJiiiiEEENS1_10collective13CollectiveMmaINS1_35MainloopSm100TmaUmmaWarpSpecializedILi8ELi2ELi4ENS5_IJNS4_1CILi1EEESB_SB_EEEEENS5_IJNSA_ILi64EEENSA_ILi128EEESF_EEENS_12float_e5m2_tENS5_IJSB_llEEENS_12float_e4m3_tENS5_IJlSB_lEEENS4_8TiledMMAINS4_8MMA_AtomIJNS4_10MMA_TraitsINS4_19SM100_MMA_F8F6F4_SSEJSH_SJ_fSE_SF_NS4_17integral_constantINS4_4UMMA5MajorELSR_1EEENSP_ISR_LSR_0EEENSP_INSQ_7ScaleInELSU_0EEESV_EEEEEENS4_6LayoutISC_NS5_IJNSA_ILi0EEESZ_SZ_EEEEENS5_IJNS4_10UnderscoreES12_S12_EEEEENS4_13SM90_TMA_LOADENS4_14ComposedLayoutINS4_7SwizzleILi2ELi4ELi3EEENS4_18smem_ptr_flag_bitsILi8EEENSY_INS5_IJSE_NSA_ILi8EEEEEENS5_IJSB_SE_EEEEEEEvNS4_8identityES15_NS16_INS17_ILi3ELi4ELi3EEES1A_NSY_INS5_IJS1B_SF_EEENS5_IJSF_SB_EEEEEEEvS1G_EENS_8epilogue10collective18CollectiveEpilogueINS1N_23Sm100TmaWarpSpecializedILi2ELi2ELi32ELb0ELb0EEEJSG_NS5_IJNSY_ISE_SB_EES1S_EEESH_SK_SH_SK_NS1N_6fusion15FusionCallbacksIS1R_NS1U_17LinearCombinationISH_fSH_fLNS_15FloatRoundStyleE2EEESG_S1T_JEEENS4_5SM1004TMEM4LOAD26SM100_TMEM_LOAD_16dp32b32xES15_NS16_IS18_S1A_NSY_INS5_IJS1B_SE_EEENS5_IJSE_SB_EEEEEEENS4_39AutoVectorizingCopyWithAssumedAlignmentILi128EEENS4_14SM90_TMA_STOREES27_S29_S29_EEEvvEEEEvNT_6ParamsE --------------------------
	.section	.nv.constant0._ZN7cutlass13device_kernelINS_4gemm6kernel13GemmUniversalIN4cute5tupleIJiiiiEEENS1_10collective13CollectiveMmaINS1_35MainloopSm100TmaUmmaWarpSpecializedILi8ELi2ELi4ENS5_IJNS4_1CILi1EEESB_SB_EEEEENS5_IJNSA_ILi64EEENSA_ILi128EEESF_EEENS_12float_e5m2_tENS5_IJSB_llEEENS_12float_e4m3_tENS5_IJlSB_lEEENS4_8TiledMMAINS4_8MMA_AtomIJNS4_10MMA_TraitsINS4_19SM100_MMA_F8F6F4_SSEJSH_SJ_fSE_SF_NS4_17integral_constantINS4_4UMMA5MajorELSR_1EEENSP_ISR_LSR_0EEENSP_INSQ_7ScaleInELSU_0EEESV_EEEEEENS4_6LayoutISC_NS5_IJNSA_ILi0EEESZ_SZ_EEEEENS5_IJNS4_10UnderscoreES12_S12_EEEEENS4_13SM90_TMA_LOADENS4_14ComposedLayoutINS4_7SwizzleILi2ELi4ELi3EEENS4_18smem_ptr_flag_bitsILi8EEENSY_INS5_IJSE_NSA_ILi8EEEEEENS5_IJSB_SE_EEEEEEEvNS4_8identityES15_NS16_INS17_ILi3ELi4ELi3EEES1A_NSY_INS5_IJS1B_SF_EEENS5_IJSF_SB_EEEEEEEvS1G_EENS_8epilogue10collective18CollectiveEpilogueINS1N_23Sm100TmaWarpSpecializedILi2ELi2ELi32ELb0ELb0EEEJSG_NS5_IJNSY_ISE_SB_EES1S_EEESH_SK_SH_SK_NS1N_6fusion15FusionCallbacksIS1R_NS1U_17LinearCombinationISH_fSH_fLNS_15FloatRoundStyleE2EEESG_S1T_JEEENS4_5SM1004TMEM4LOAD26SM100_TMEM_LOAD_16dp32b32xES15_NS16_IS18_S1A_NSY_INS5_IJS1B_SE_EEENS5_IJSE_SB_EEEEEEENS4_39AutoVectorizingCopyWithAssumedAlignmentILi128EEENS4_14SM90_TMA_STOREES27_S29_S29_EEEvvEEEEvNT_6ParamsE,"a",@progbits
	.sectionflags	@""
	.align	4
.nv.constant0._ZN7cutlass13device_kernelINS_4gemm6kernel13GemmUniversalIN4cute5tupleIJiiiiEEENS1_10collective13CollectiveMmaINS1_35MainloopSm100TmaUmmaWarpSpecializedILi8ELi2ELi4ENS5_IJNS4_1CILi1EEESB_SB_EEEEENS5_IJNSA_ILi64EEENSA_ILi128EEESF_EEENS_12float_e5m2_tENS5_IJSB_llEEENS_12float_e4m3_tENS5_IJlSB_lEEENS4_8TiledMMAINS4_8MMA_AtomIJNS4_10MMA_TraitsINS4_19SM100_MMA_F8F6F4_SSEJSH_SJ_fSE_SF_NS4_17integral_constantINS4_4UMMA5MajorELSR_1EEENSP_ISR_LSR_0EEENSP_INSQ_7ScaleInELSU_0EEESV_EEEEEENS4_6LayoutISC_NS5_IJNSA_ILi0EEESZ_SZ_EEEEENS5_IJNS4_10UnderscoreES12_S12_EEEEENS4_13SM90_TMA_LOADENS4_14ComposedLayoutINS4_7SwizzleILi2ELi4ELi3EEENS4_18smem_ptr_flag_bitsILi8EEENSY_INS5_IJSE_NSA_ILi8EEEEEENS5_IJSB_SE_EEEEEEEvNS4_8identityES15_NS16_INS17_ILi3ELi4ELi3EEES1A_NSY_INS5_IJS1B_SF_EEENS5_IJSF_SB_EEEEEEEvS1G_EENS_8epilogue10collective18CollectiveEpilogueINS1N_23Sm100TmaWarpSpecializedILi2ELi2ELi32ELb0ELb0EEEJSG_NS5_IJNSY_ISE_SB_EES1S_EEESH_SK_SH_SK_NS1N_6fusion15FusionCallbacksIS1R_NS1U_17LinearCombinationISH_fSH_fLNS_15FloatRoundStyleE2EEESG_S1T_JEEENS4_5SM1004TMEM4LOAD26SM100_TMEM_LOAD_16dp32b32xES15_NS16_IS18_S1A_NSY_INS5_IJS1B_SE_EEENS5_IJSE_SB_EEEEEEENS4_39AutoVectorizingCopyWithAssumedAlignmentILi128EEENS4_14SM90_TMA_STOREES27_S29_S29_EEEvvEEEEvNT_6ParamsE:
	.zero		2944


//--------------------- SYMBOLS --------------------------

	.type		.nv.reservedSmem.offset0,@object
	.size		.nv.reservedSmem.offset0,0x4
	.type		.nv.reservedSmem.cap,@object
	.size		.nv.reservedSmem.cap,0x4
	.type		__assertfail,@function
